def matmul_kernel(
    a_ptr,
    b_ptr,
    c_ptr,
    M,
    N,
    K,
    stride_am,
    stride_ak,
    stride_bk,
    stride_bn,
    stride_cm,
    stride_cn,
    BLOCK_M: tl.constexpr,
    BLOCK_N: tl.constexpr,
    BLOCK_K: tl.constexpr,
    GROUP_M: tl.constexpr,
):
    pid = tl.program_id(axis=0)
    num_pid_m = tl.cdiv(M, BLOCK_M)
    num_pid_n = tl.cdiv(N, BLOCK_N)
    num_pid_in_group = GROUP_M * num_pid_n
    group_id = pid // num_pid_in_group
    first_pid_m = group_id * GROUP_M
    group_size_m = min(num_pid_m - first_pid_m, GROUP_M)
    pid_m = first_pid_m + ((pid % num_pid_in_group) % group_size_m)
    pid_n = (pid % num_pid_in_group) // group_size_m

    offs_am = (pid_m * BLOCK_M + tl.arange(0, BLOCK_M)) % M
    offs_bn = (pid_n * BLOCK_N + tl.arange(0, BLOCK_N)) % N
    offs_k = tl.arange(0, BLOCK_K)
    a_ptrs = a_ptr + offs_am[:, None] * stride_am + offs_k[None, :] * stride_ak
    b_ptrs = b_ptr + offs_k[:, None] * stride_bk + offs_bn[None, :] * stride_bn

    acc = tl.zeros((BLOCK_M, BLOCK_N), dtype=tl.float32)
    for kk in range(0, tl.cdiv(K, BLOCK_K)):
        a = tl.load(a_ptrs, mask=offs_k[None, :] < K - kk * BLOCK_K, other=0.0)
        b = tl.load(b_ptrs, mask=offs_k[:, None] < K - kk * BLOCK_K, other=0.0)
        acc = tl.dot(a, b, acc)
        a_ptrs += BLOCK_K * stride_ak
        b_ptrs += BLOCK_K * stride_bk

    c = acc.to(c_ptr.dtype.element_ty)
    offs_cm = pid_m * BLOCK_M + tl.arange(0, BLOCK_M)
    offs_cn = pid_n * BLOCK_N + tl.arange(0, BLOCK_N)
    c_ptrs = c_ptr + offs_cm[:, None] * stride_cm + offs_cn[None, :] * stride_cn
    mask = (offs_cm[:, None] < M) & (offs_cn[None, :] < N)
    tl.store(c_ptrs, c, mask=mask)

# config = {"BLOCK_K": 64, "BLOCK_M": 64, "BLOCK_N": 64, "GROUP_M": 8, "arch": "sm_90", "dtype": "bf16", "num_ctas": 1, "num_stages": 3, "num_warps": 16}
# arch = sm_90


// ===== COMPILED SASS (sm_90a) =====

	.target	sm_90a

	.elftype	@"ET_EXEC"


//--------------------- .note.nv.tkinfo           --------------------------
	.section	.note.nv.tkinfo,"",@"SHT_NOTE"
	.sectionflags	@"SHF_NOTE_NV_TKINFO"
	.tkinfo
        /*0018*/ 	.word	0x00000002
        /*0030*/ 	.string	""
        /*0030*/ 	.string	"ptxas"
        /*0030*/ 	.string	"Cuda compilation tools, release 13.0, V13.0.88"
        /*0030*/ 	.string	"Build cuda_13.0.r13.0/compiler.36424714_0"
        /*0030*/ 	.string	"-v  -suppress-debug-info  -lineinfo  -arch sm_90a "



//--------------------- .note.nv.cuinfo           --------------------------
	.section	.note.nv.cuinfo,"",@"SHT_NOTE"
	.sectionflags	@"SHF_NOTE_NV_CUINFO"
        /*0018*/ 	.short	0x0002
        /*001a*/ 	.short	0x005a
        /*001c*/ 	.short	0x0082
	.zero		2


//--------------------- .nv.info                  --------------------------
	.section	.nv.info,"",@"SHT_CUDA_INFO"
	.align	4


	//----- nvinfo : EIATTR_REGCOUNT
	.align		4
        /*0000*/ 	.byte	0x04, 0x2f
        /*0002*/ 	.short	(.L_1 - .L_0)
	.align		4
.L_0:
        /*0004*/ 	.word	index@(matmul_kernel)
        /*0008*/ 	.word	0x00000044


	//----- nvinfo : EIATTR_FRAME_SIZE
	.align		4
.L_1:
        /*000c*/ 	.byte	0x04, 0x11
        /*000e*/ 	.short	(.L_3 - .L_2)
	.align		4
.L_2:
        /*0010*/ 	.word	index@(matmul_kernel)
        /*0014*/ 	.word	0x00000000


	//----- nvinfo : EIATTR_MIN_STACK_SIZE
	.align		4
.L_3:
        /*0018*/ 	.byte	0x04, 0x12
        /*001a*/ 	.short	(.L_5 - .L_4)
	.align		4
.L_4:
        /*001c*/ 	.word	index@(matmul_kernel)
        /*0020*/ 	.word	0x00000000
.L_5:


//--------------------- .nv.compat                --------------------------
	.section	.nv.compat,"",@"SHT_CUDA_COMPAT_INFO"
	.align	4
        /*0000*/ 	.byte	0x02, 0x09, 0x01, 0x00, 0x02, 0x02, 0x04, 0x00, 0x02, 0x05, 0x05, 0x00, 0x03, 0x07, 0x01, 0x01
        /*0010*/ 	.byte	0x02, 0x03, 0x00, 0x00, 0x02, 0x06, 0x01, 0x00, 0x04, 0x0b, 0x08, 0x00, 0x00, 0x00, 0x00, 0x00
        /*0020*/ 	.byte	0x00, 0x00, 0x00, 0x00


//--------------------- .nv.info.matmul_kernel    --------------------------
	.section	.nv.info.matmul_kernel,"",@"SHT_CUDA_INFO"
	.sectionflags	@""
	.align	4


	//----- nvinfo : EIATTR_CUDA_API_VERSION
	.align		4
        /*0000*/ 	.byte	0x04, 0x37
        /*0002*/ 	.short	(.L_7 - .L_6)
.L_6:
        /*0004*/ 	.word	0x00000082


	//----- nvinfo : EIATTR_KPARAM_INFO
	.align		4
.L_7:
        /*0008*/ 	.byte	0x04, 0x17
        /*000a*/ 	.short	(.L_9 - .L_8)
.L_8:
        /*000c*/ 	.word	0x00000000
        /*0010*/ 	.short	0x000d
        /*0012*/ 	.short	0x0048
        /*0014*/ 	.byte	0x00, 0xf4, 0x21, 0x00


	//----- nvinfo : EIATTR_KPARAM_INFO
	.align		4
.L_9:
        /*0018*/ 	.byte	0x04, 0x17
        /*001a*/ 	.short	(.L_11 - .L_10)
.L_10:
        /*001c*/ 	.word	0x00000000
        /*0020*/ 	.short	0x000c
        /*0022*/ 	.short	0x0040
        /*0024*/ 	.byte	0x00, 0xf4, 0x21, 0x00


	//----- nvinfo : EIATTR_KPARAM_INFO
	.align		4
.L_11:
        /*0028*/ 	.byte	0x04, 0x17
        /*002a*/ 	.short	(.L_13 - .L_12)
.L_12:
        /*002c*/ 	.word	0x00000000
        /*0030*/ 	.short	0x000b
        /*0032*/ 	.short	0x0038
        /*0034*/ 	.byte	0x00, 0xf0, 0x11, 0x00


	//----- nvinfo : EIATTR_KPARAM_INFO
	.align		4
.L_13:
        /*0038*/ 	.byte	0x04, 0x17
        /*003a*/ 	.short	(.L_15 - .L_14)
.L_14:
        /*003c*/ 	.word	0x00000000
        /*0040*/ 	.short	0x000a
        /*0042*/ 	.short	0x0034
        /*0044*/ 	.byte	0x00, 0xf0, 0x11, 0x00


	//----- nvinfo : EIATTR_KPARAM_INFO
	.align		4
.L_15:
        /*0048*/ 	.byte	0x04, 0x17
        /*004a*/ 	.short	(.L_17 - .L_16)
.L_16:
        /*004c*/ 	.word	0x00000000
        /*0050*/ 	.short	0x0009
        /*0052*/ 	.short	0x0030
        /*0054*/ 	.byte	0x00, 0xf0, 0x11, 0x00


	//----- nvinfo : EIATTR_KPARAM_INFO
	.align		4
.L_17:
        /*0058*/ 	.byte	0x04, 0x17
        /*005a*/ 	.short	(.L_19 - .L_18)
.L_18:
        /*005c*/ 	.word	0x00000000
        /*0060*/ 	.short	0x0008
        /*0062*/ 	.short	0x002c
        /*0064*/ 	.byte	0x00, 0xf0, 0x11, 0x00


	//----- nvinfo : EIATTR_KPARAM_INFO
	.align		4
.L_19:
        /*0068*/ 	.byte	0x04, 0x17
        /*006a*/ 	.short	(.L_21 - .L_20)
.L_20:
        /*006c*/ 	.word	0x00000000
        /*0070*/ 	.short	0x0007
        /*0072*/ 	.short	0x0028
        /*0074*/ 	.byte	0x00, 0xf0, 0x11, 0x00


	//----- nvinfo : EIATTR_KPARAM_INFO
	.align		4
.L_21:
        /*0078*/ 	.byte	0x04, 0x17
        /*007a*/ 	.short	(.L_23 - .L_22)
.L_22:
        /*007c*/ 	.word	0x00000000
        /*0080*/ 	.short	0x0006
        /*0082*/ 	.short	0x0024
        /*0084*/ 	.byte	0x00, 0xf0, 0x11, 0x00


	//----- nvinfo : EIATTR_KPARAM_INFO
	.align		4
.L_23:
        /*0088*/ 	.byte	0x04, 0x17
        /*008a*/ 	.short	(.L_25 - .L_24)
.L_24:
        /*008c*/ 	.word	0x00000000
        /*0090*/ 	.short	0x0005
        /*0092*/ 	.short	0x0020
        /*0094*/ 	.byte	0x00, 0xf0, 0x11, 0x00


	//----- nvinfo : EIATTR_KPARAM_INFO
	.align		4
.L_25:
        /*0098*/ 	.byte	0x04, 0x17
        /*009a*/ 	.short	(.L_27 - .L_26)
.L_26:
        /*009c*/ 	.word	0x00000000
        /*00a0*/ 	.short	0x0004
        /*00a2*/ 	.short	0x001c
        /*00a4*/ 	.byte	0x00, 0xf0, 0x11, 0x00


	//----- nvinfo : EIATTR_KPARAM_INFO
	.align		4
.L_27:
        /*00a8*/ 	.byte	0x04, 0x17
        /*00aa*/ 	.short	(.L_29 - .L_28)
.L_28:
        /*00ac*/ 	.word	0x00000000
        /*00b0*/ 	.short	0x0003
        /*00b2*/ 	.short	0x0018
        /*00b4*/ 	.byte	0x00, 0xf0, 0x11, 0x00


	//----- nvinfo : EIATTR_KPARAM_INFO
	.align		4
.L_29:
        /*00b8*/ 	.byte	0x04, 0x17
        /*00ba*/ 	.short	(.L_31 - .L_30)
.L_30:
        /*00bc*/ 	.word	0x00000000
        /*00c0*/ 	.short	0x0002
        /*00c2*/ 	.short	0x0010
        /*00c4*/ 	.byte	0x00, 0xf4, 0x21, 0x00


	//----- nvinfo : EIATTR_KPARAM_INFO
	.align		4
.L_31:
        /*00c8*/ 	.byte	0x04, 0x17
        /*00ca*/ 	.short	(.L_33 - .L_32)
.L_32:
        /*00cc*/ 	.word	0x00000000
        /*00d0*/ 	.short	0x0001
        /*00d2*/ 	.short	0x0008
        /*00d4*/ 	.byte	0x00, 0xf4, 0x21, 0x00


	//----- nvinfo : EIATTR_KPARAM_INFO
	.align		4
.L_33:
        /*00d8*/ 	.byte	0x04, 0x17
        /*00da*/ 	.short	(.L_35 - .L_34)
.L_34:
        /*00dc*/ 	.word	0x00000000
        /*00e0*/ 	.short	0x0000
        /*00e2*/ 	.short	0x0000
        /*00e4*/ 	.byte	0x00, 0xf4, 0x21, 0x00


	//----- nvinfo : EIATTR_SPARSE_MMA_MASK
	.align		4
.L_35:
        /*00e8*/ 	.byte	0x03, 0x50
        /*00ea*/ 	.short	0x0000


	//----- nvinfo : EIATTR_MAXREG_COUNT
	.align		4
        /*00ec*/ 	.byte	0x03, 0x1b
        /*00ee*/ 	.short	0x0080


	//----- nvinfo : EIATTR_NUM_BARRIERS
	.align		4
        /*00f0*/ 	.byte	0x02, 0x4c
        /*00f2*/ 	.byte	0x01
	.zero		1


	//----- nvinfo : EIATTR_MERCURY_ISA_VERSION
	.align		4
        /*00f4*/ 	.byte	0x03, 0x5f
        /*00f6*/ 	.short	0x0101


	//----- nvinfo : EIATTR_EXIT_INSTR_OFFSETS
	.align		4
        /*00f8*/ 	.byte	0x04, 0x1c
        /*00fa*/ 	.short	(.L_37 - .L_36)


	//   ....[0]....
.L_36:
        /*00fc*/ 	.word	0x00002040


	//   ....[1]....
        /*0100*/ 	.word	0x00002070


	//----- nvinfo : EIATTR_REQNTID
	.align		4
.L_37:
        /*0104*/ 	.byte	0x04, 0x10
        /*0106*/ 	.short	(.L_39 - .L_38)
.L_38:
        /*0108*/ 	.word	0x00000200
        /*010c*/ 	.word	0x00000001
        /*0110*/ 	.word	0x00000001


	//----- nvinfo : EIATTR_CBANK_PARAM_SIZE
	.align		4
.L_39:
        /*0114*/ 	.byte	0x03, 0x19
        /*0116*/ 	.short	0x0050


	//----- nvinfo : EIATTR_PARAM_CBANK
	.align		4
        /*0118*/ 	.byte	0x04, 0x0a
        /*011a*/ 	.short	(.L_41 - .L_40)
	.align		4
.L_40:
        /*011c*/ 	.word	index@(.nv.constant0.matmul_kernel)
        /*0120*/ 	.short	0x0210
        /*0122*/ 	.short	0x0050


	//----- nvinfo : EIATTR_SW_WAR
	.align		4
.L_41:
        /*0124*/ 	.byte	0x04, 0x36
        /*0126*/ 	.short	(.L_43 - .L_42)
.L_42:
        /*0128*/ 	.word	0x00000008
.L_43:


//--------------------- .nv.callgraph             --------------------------
	.section	.nv.callgraph,"",@"SHT_CUDA_CALLGRAPH"
	.align	4
	.sectionentsize	8
	.align		4
        /*0000*/ 	.word	0x00000000
	.align		4
        /*0004*/ 	.word	0xffffffff
	.align		4
        /*0008*/ 	.word	0x00000000
	.align		4
        /*000c*/ 	.word	0xfffffffe
	.align		4
        /*0010*/ 	.word	0x00000000
	.align		4
        /*0014*/ 	.word	0xfffffffd
	.align		4
        /*0018*/ 	.word	0x00000000
	.align		4
        /*001c*/ 	.word	0xfffffffc


//--------------------- .text.matmul_kernel       --------------------------
	.section	.text.matmul_kernel,"ax",@progbits
	.align	128
        .global         matmul_kernel
        .type           matmul_kernel,@function
        .size           matmul_kernel,(.L_x_3 - matmul_kernel)
        .other          matmul_kernel,@"STO_CUDA_ENTRY STV_DEFAULT"
matmul_kernel:
.text.matmul_kernel:
[----:B------:R-:W-:Y:S08]  /*0000*/  LDC R1, c[0x0][0x28] ;  /* 0x00000a00ff017b82 */ /* 0x000ff00000000800 */
[----:B------:R-:W0:Y:S01]  /*0010*/  LDC.64 R18, c[0x0][0x228] ;  /* 0x00008a00ff127b82 */ /* 0x000e220000000a00 */
[----:B------:R-:W1:Y:S01]  /*0020*/  S2R R5, SR_CTAID.X ;  /* 0x0000000000057919 */ /* 0x000e620000002500 */
[----:B------:R-:W-:Y:S01]  /*0030*/  UMOV UR4, 0x400 ;  /* 0x0000040000047882 */ /* 0x000fe20000000000 */
[----:B------:R-:W-:-:S05]  /*0040*/  ULDC.64 UR14, c[0x0][0x208] ;  /* 0x00008200000e7ab9 */ /* 0x000fca0000000a00 */
[----:B------:R-:W2:Y:S08]  /*0050*/  LDC R32, c[0x0][0x230] ;  /* 0x00008c00ff207b82 */ /* 0x000eb00000000800 */
[----:B------:R-:W3:Y:S01]  /*0060*/  S2UR UR12, SR_CgaCtaId ;  /* 0x00000000000c79c3 */ /* 0x000ee20000008800 */
[----:B0-----:R-:W-:-:S05]  /*0070*/  VIADD R0, R19, 0x3f ;  /* 0x0000003f13007836 */ /* 0x001fca0000000000 */
[----:B------:R-:W-:Y:S01]  /*0080*/  SHF.R.S32.HI R3, RZ, 0x1f, R0 ;  /* 0x0000001fff037819 */ /* 0x000fe20000011400 */
[----:B--2---:R-:W-:-:S03]  /*0090*/  VIADD R32, R32, 0x3f ;  /* 0x0000003f20207836 */ /* 0x004fc60000000000 */
[----:B------:R-:W-:Y:S02]  /*00a0*/  LEA.HI R3, R3, R0, RZ, 0x6 ;  /* 0x0000000003037211 */ /* 0x000fe400078f30ff */
[----:B-1----:R-:W-:Y:S02]  /*00b0*/  IABS R8, R5 ;  /* 0x0000000500087213 */ /* 0x002fe40000000000 */
[----:B------:R-:W-:Y:S01]  /*00c0*/  SHF.R.S32.HI R3, RZ, 0x6, R3 ;  /* 0x00000006ff037819 */ /* 0x000fe20000011403 */
[----:B---3--:R-:W-:-:S04]  /*00d0*/  ULEA UR12, UR12, UR4, 0x18 ;  /* 0x000000040c0c7291 */ /* 0x008fc8000f8ec03f */
[----:B------:R-:W-:-:S05]  /*00e0*/  IMAD.SHL.U32 R4, R3, 0x8, RZ ;  /* 0x0000000803047824 */ /* 0x000fca00078e00ff */
[-C--:B------:R-:W-:Y:S02]  /*00f0*/  IABS R7, R4.reuse ;  /* 0x0000000400077213 */ /* 0x080fe40000000000 */
[----:B------:R-:W-:Y:S02]  /*0100*/  IABS R10, R4 ;  /* 0x00000004000a7213 */ /* 0x000fe40000000000 */
[----:B------:R-:W0:Y:S08]  /*0110*/  I2F.RP R0, R7 ;  /* 0x0000000700007306 */ /* 0x000e300000209400 */
[----:B0-----:R-:W0:Y:S02]  /*0120*/  MUFU.RCP R0, R0 ;  /* 0x0000000000007308 */ /* 0x001e240000001000 */
[----:B0-----:R-:W-:-:S02]  /*0130*/  VIADD R2, R0, 0xffffffe ;  /* 0x0ffffffe00027836 */ /* 0x001fc40000000000 */
[----:B------:R-:W-:-:S04]  /*0140*/  IMAD.MOV R0, RZ, RZ, -R10 ;  /* 0x000000ffff007224 */ /* 0x000fc800078e0a0a */
[----:B------:R0:W1:Y:S02]  /*0150*/  F2I.FTZ.U32.TRUNC.NTZ R3, R2 ;  /* 0x0000000200037305 */ /* 0x000064000021f000 */
[----:B0-----:R-:W-:Y:S02]  /*0160*/  IMAD.MOV.U32 R2, RZ, RZ, RZ ;  /* 0x000000ffff027224 */ /* 0x001fe400078e00ff */
[----:B-1----:R-:W-:-:S04]  /*0170*/  IMAD.MOV R6, RZ, RZ, -R3 ;  /* 0x000000ffff067224 */ /* 0x002fc800078e0a03 */
[----:B------:R-:W-:Y:S02]  /*0180*/  IMAD R9, R6, R7, RZ ;  /* 0x0000000706097224 */ /* 0x000fe400078e02ff */
[----:B------:R-:W-:Y:S02]  /*0190*/  IMAD.MOV.U32 R6, RZ, RZ, R8 ;  /* 0x000000ffff067224 */ /* 0x000fe400078e0008 */
[----:B------:R-:W-:-:S06]  /*01a0*/  IMAD.HI.U32 R3, R3, R9, R2 ;  /* 0x0000000903037227 */ /* 0x000fcc00078e0002 */
[----:B------:R-:W-:-:S04]  /*01b0*/  IMAD.HI.U32 R3, R3, R6, RZ ;  /* 0x0000000603037227 */ /* 0x000fc800078e00ff */
[----:B------:R-:W-:-:S05]  /*01c0*/  IMAD R0, R3, R0, R6 ;  /* 0x0000000003007224 */ /* 0x000fca00078e0206 */
[----:B------:R-:W-:-:S13]  /*01d0*/  ISETP.GT.U32.AND P1, PT, R7, R0, PT ;  /* 0x000000000700720c */ /* 0x000fda0003f24070 */
[----:B------:R-:W-:Y:S02]  /*01e0*/  @!P1 IMAD.IADD R0, R0, 0x1, -R7 ;  /* 0x0000000100009824 */ /* 0x000fe400078e0a07 */
[----:B------:R-:W-:Y:S01]  /*01f0*/  @!P1 VIADD R3, R3, 0x1 ;  /* 0x0000000103039836 */ /* 0x000fe20000000000 */
[----:B------:R-:W-:Y:S02]  /*0200*/  ISETP.NE.AND P1, PT, R4, RZ, PT ;  /* 0x000000ff0400720c */ /* 0x000fe40003f25270 */
[----:B------:R-:W-:Y:S02]  /*0210*/  ISETP.GE.U32.AND P0, PT, R0, R7, PT ;  /* 0x000000070000720c */ /* 0x000fe40003f06070 */
[----:B------:R-:W-:-:S04]  /*0220*/  LOP3.LUT R0, R5, R4, RZ, 0x3c, !PT ;  /* 0x0000000405007212 */ /* 0x000fc800078e3cff */
[----:B------:R-:W-:Y:S01]  /*0230*/  ISETP.GE.AND P2, PT, R0, RZ, PT ;  /* 0x000000ff0000720c */ /* 0x000fe20003f46270 */
[----:B------:R-:W-:-:S06]  /*0240*/  VIADD R0, R18, 0x3f ;  /* 0x0000003f12007836 */ /* 0x000fcc0000000000 */
[----:B------:R-:W-:-:S04]  /*0250*/  @P0 VIADD R3, R3, 0x1 ;  /* 0x0000000103030836 */ /* 0x000fc80000000000 */
[----:B------:R-:W-:Y:S01]  /*0260*/  IMAD.MOV.U32 R2, RZ, RZ, R3 ;  /* 0x000000ffff027224 */ /* 0x000fe200078e0003 */
[----:B------:R-:W-:-:S03]  /*0270*/  SHF.R.S32.HI R3, RZ, 0x1f, R0 ;  /* 0x0000001fff037819 */ /* 0x000fc60000011400 */
[----:B------:R-:W-:Y:S01]  /*0280*/  @!P2 IMAD.MOV R2, RZ, RZ, -R2 ;  /* 0x000000ffff02a224 */ /* 0x000fe200078e0a02 */
[----:B------:R-:W-:Y:S02]  /*0290*/  @!P1 LOP3.LUT R2, RZ, R4, RZ, 0x33, !PT ;  /* 0x00000004ff029212 */ /* 0x000fe400078e33ff */
[----:B------:R-:W-:-:S03]  /*02a0*/  LEA.HI R3, R3, R0, RZ, 0x6 ;  /* 0x0000000003037211 */ /* 0x000fc600078f30ff */
[----:B------:R-:W-:Y:S02]  /*02b0*/  IMAD.SHL.U32 R11, R2, 0x8, RZ ;  /* 0x00000008020b7824 */ /* 0x000fe400078e00ff */
[----:B------:R-:W-:-:S03]  /*02c0*/  IMAD.MOV R2, RZ, RZ, -R2 ;  /* 0x000000ffff027224 */ /* 0x000fc600078e0a02 */
[----:B------:R-:W-:Y:S01]  /*02d0*/  LEA.HI.SX32 R3, R3, -R11, 0x1a ;  /* 0x8000000b03037211 */ /* 0x000fe200078fd2ff */
[----:B------:R-:W-:-:S03]  /*02e0*/  IMAD R4, R4, R2, R5 ;  /* 0x0000000204047224 */ /* 0x000fc600078e0205 */
[----:B------:R-:W-:Y:S02]  /*02f0*/  VIMNMX R13, R3, 0x8, PT ;  /* 0x00000008030d7848 */ /* 0x000fe40003fe0100 */
[----:B------:R-:W-:Y:S02]  /*0300*/  IABS R9, R4 ;  /* 0x0000000400097213 */ /* 0x000fe40000000000 */
[----:B------:R-:W-:-:S04]  /*0310*/  IABS R7, R13 ;  /* 0x0000000d00077213 */ /* 0x000fc80000000000 */
[----:B------:R-:W0:Y:S08]  /*0320*/  I2F.RP R0, R7 ;  /* 0x0000000700007306 */ /* 0x000e300000209400 */
[----:B0-----:R-:W0:Y:S02]  /*0330*/  MUFU.RCP R0, R0 ;  /* 0x0000000000007308 */ /* 0x001e240000001000 */
[----:B0-----:R-:W-:-:S06]  /*0340*/  VIADD R3, R0, 0xffffffe ;  /* 0x0ffffffe00037836 */ /* 0x001fcc0000000000 */
[----:B------:R-:W0:Y:S02]  /*0350*/  F2I.FTZ.U32.TRUNC.NTZ R3, R3 ;  /* 0x0000000300037305 */ /* 0x000e24000021f000 */
[----:B0-----:R-:W-:-:S04]  /*0360*/  IMAD.MOV R6, RZ, RZ, -R3 ;  /* 0x000000ffff067224 */ /* 0x001fc800078e0a03 */
[----:B------:R-:W-:Y:S01]  /*0370*/  IMAD.MOV.U32 R2, RZ, RZ, R6 ;  /* 0x000000ffff027224 */ /* 0x000fe200078e0006 */
[----:B------:R-:W-:-:S03]  /*0380*/  IABS R6, R13 ;  /* 0x0000000d00067213 */ /* 0x000fc60000000000 */
[----:B------:R-:W-:Y:S02]  /*0390*/  IMAD R5, R2, R7, RZ ;  /* 0x0000000702057224 */ /* 0x000fe400078e02ff */
[----:B------:R-:W-:Y:S02]  /*03a0*/  IMAD.MOV.U32 R2, RZ, RZ, RZ ;  /* 0x000000ffff027224 */ /* 0x000fe400078e00ff */
[----:B------:R-:W-:Y:S02]  /*03b0*/  IMAD.MOV R0, RZ, RZ, -R6 ;  /* 0x000000ffff007224 */ /* 0x000fe400078e0a06 */
[----:B------:R-:W-:Y:S01]  /*03c0*/  IMAD.HI.U32 R2, R3, R5, R2 ;  /* 0x0000000503027227 */ /* 0x000fe200078e0002 */
[----:B------:R-:W-:-:S04]  /*03d0*/  LOP3.LUT R3, R4, R13, RZ, 0x3c, !PT ;  /* 0x0000000d04037212 */ /* 0x000fc800078e3cff */
[----:B------:R-:W-:Y:S01]  /*03e0*/  ISETP.GE.AND P2, PT, R3, RZ, PT ;  /* 0x000000ff0300720c */ /* 0x000fe20003f46270 */
[----:B------:R-:W-:-:S04]  /*03f0*/  IMAD.HI.U32 R2, R2, R9, RZ ;  /* 0x0000000902027227 */ /* 0x000fc800078e00ff */
[----:B------:R-:W-:-:S05]  /*0400*/  IMAD R0, R2, R0, R9 ;  /* 0x0000000002007224 */ /* 0x000fca00078e0209 */
[----:B------:R-:W-:-:S13]  /*0410*/  ISETP.GT.U32.AND P1, PT, R7, R0, PT ;  /* 0x000000000700720c */ /* 0x000fda0003f24070 */
[----:B------:R-:W-:Y:S02]  /*0420*/  @!P1 IMAD.IADD R0, R0, 0x1, -R7 ;  /* 0x0000000100009824 */ /* 0x000fe400078e0a07 */
[----:B------:R-:W-:Y:S01]  /*0430*/  @!P1 VIADD R2, R2, 0x1 ;  /* 0x0000000102029836 */ /* 0x000fe20000000000 */
[----:B------:R-:W-:Y:S02]  /*0440*/  ISETP.NE.AND P1, PT, R13, RZ, PT ;  /* 0x000000ff0d00720c */ /* 0x000fe40003f25270 */
[----:B------:R-:W-:Y:S02]  /*0450*/  ISETP.GE.U32.AND P0, PT, R0, R7, PT ;  /* 0x000000070000720c */ /* 0x000fe40003f06070 */
[----:B------:R-:W0:Y:S11]  /*0460*/  S2R R0, SR_TID.X ;  /* 0x0000000000007919 */ /* 0x000e360000002100 */
[----:B------:R-:W-:Y:S01]  /*0470*/  @P0 VIADD R2, R2, 0x1 ;  /* 0x0000000102020836 */ /* 0x000fe20000000000 */
[----:B------:R-:W-:-:S03]  /*0480*/  ISETP.GT.AND P0, PT, R32, 0x3f, PT ;  /* 0x0000003f2000780c */ /* 0x000fc60003f04270 */
[----:B------:R-:W-:-:S04]  /*0490*/  IMAD.MOV.U32 R3, RZ, RZ, R2 ;  /* 0x000000ffff037224 */ /* 0x000fc800078e0002 */
[----:B------:R-:W-:Y:S01]  /*04a0*/  @!P2 IMAD.MOV R3, RZ, RZ, -R3 ;  /* 0x000000ffff03a224 */ /* 0x000fe200078e0a03 */
[----:B------:R-:W-:-:S05]  /*04b0*/  @!P1 LOP3.LUT R3, RZ, R13, RZ, 0x33, !PT ;  /* 0x0000000dff039212 */ /* 0x000fca00078e33ff */
[----:B------:R-:W-:Y:S01]  /*04c0*/  IMAD.MOV R2, RZ, RZ, -R3 ;  /* 0x000000ffff027224 */ /* 0x000fe200078e0a03 */
[----:B------:R-:W-:Y:S01]  /*04d0*/  @!P0 CS2R R24, SRZ ;  /* 0x0000000000188805 */ /* 0x000fe2000001ff00 */
[----:B------:R-:W-:Y:S01]  /*04e0*/  IMAD.SHL.U32 R10, R3, 0x40, RZ ;  /* 0x00000040030a7824 */ /* 0x000fe200078e00ff */
[----:B------:R-:W-:Y:S01]  /*04f0*/  @!P0 CS2R R26, SRZ ;  /* 0x00000000001a8805 */ /* 0x000fe2000001ff00 */
[----:B------:R-:W-:Y:S01]  /*0500*/  IMAD R2, R13, R2, R4 ;  /* 0x000000020d027224 */ /* 0x000fe200078e0204 */
[----:B0-----:R-:W-:-:S03]  /*0510*/  SHF.R.U32.HI R43, RZ, 0x6, R0 ;  /* 0x00000006ff2b7819 */ /* 0x001fc60000011600 */
[----:B------:R-:W-:Y:S01]  /*0520*/  IMAD.IADD R11, R11, 0x1, R2 ;  /* 0x000000010b0b7824 */ /* 0x000fe200078e0202 */
[C---:B------:R-:W-:Y:S01]  /*0530*/  LOP3.LUT R42, R0.reuse, 0x3f, RZ, 0xc0, !PT ;  /* 0x0000003f002a7812 */ /* 0x040fe200078ec0ff */
[----:B------:R-:W-:Y:S01]  /*0540*/  @!P0 IMAD.SHL.U32 R2, R0, 0x2, RZ ;  /* 0x0000000200028824 */ /* 0x000fe200078e00ff */
[----:B------:R-:W-:-:S03]  /*0550*/  SGXT.U32 R43, R43, 0x3 ;  /* 0x000000032b2b781a */ /* 0x000fc60000000000 */
[----:B------:R-:W-:Y:S01]  /*0560*/  IMAD R11, R11, 0x40, R42 ;  /* 0x000000400b0b7824 */ /* 0x000fe200078e022a */
[C---:B------:R-:W-:Y:S02]  /*0570*/  LOP3.LUT R3, R10.reuse, R43, RZ, 0xfc, !PT ;  /* 0x0000002b0a037212 */ /* 0x040fe400078efcff */
[C-C-:B------:R-:W-:Y:S02]  /*0580*/  LOP3.LUT R4, R10.reuse, 0x8, R43.reuse, 0xfe, !PT ;  /* 0x000000080a047812 */ /* 0x140fe400078efe2b */
[C-C-:B------:R-:W-:Y:S02]  /*0590*/  LOP3.LUT R5, R10.reuse, 0x10, R43.reuse, 0xfe, !PT ;  /* 0x000000100a057812 */ /* 0x140fe400078efe2b */
[C-C-:B------:R-:W-:Y:S02]  /*05a0*/  LOP3.LUT R6, R10.reuse, 0x18, R43.reuse, 0xfe, !PT ;  /* 0x000000180a067812 */ /* 0x140fe400078efe2b */
[C-C-:B------:R-:W-:Y:S02]  /*05b0*/  LOP3.LUT R7, R10.reuse, 0x20, R43.reuse, 0xfe, !PT ;  /* 0x000000200a077812 */ /* 0x140fe400078efe2b */
[----:B------:R-:W-:-:S02]  /*05c0*/  LOP3.LUT R8, R10, 0x28, R43, 0xfe, !PT ;  /* 0x000000280a087812 */ /* 0x000fc400078efe2b */
[C-C-:B------:R-:W-:Y:S02]  /*05d0*/  LOP3.LUT R9, R10.reuse, 0x30, R43.reuse, 0xfe, !PT ;  /* 0x000000300a097812 */ /* 0x140fe400078efe2b */
[----:B------:R-:W-:Y:S01]  /*05e0*/  LOP3.LUT R10, R10, 0x38, R43, 0xfe, !PT ;  /* 0x000000380a0a7812 */ /* 0x000fe200078efe2b */
[----:B------:R-:W-:Y:S06]  /*05f0*/  @!P0 BRA `(.L_x_0) ;  /* 0x00000014005c8947 */ /* 0x000fec0003800000 */
[----:B------:R-:W-:Y:S01]  /*0600*/  IABS R2, R19 ;  /* 0x0000001300027213 */ /* 0x000fe20000000000 */
[----:B------:R-:W-:Y:S01]  /*0610*/  ULDC UR4, c[0x0][0x234] ;  /* 0x00008d0000047ab9 */ /* 0x000fe20000000800 */
[----:B------:R-:W-:Y:S01]  /*0620*/  IABS R12, R18 ;  /* 0x00000012000c7213 */ /* 0x000fe20000000000 */
[----:B------:R-:W-:Y:S01]  /*0630*/  ULDC.64 UR6, c[0x0][0x210] ;  /* 0x0000840000067ab9 */ /* 0x000fe20000000a00 */
[----:B------:R-:W0:Y:S01]  /*0640*/  I2F.RP R13, R2 ;  /* 0x00000002000d7306 */ /* 0x000e220000209400 */
[----:B------:R-:W-:Y:S01]  /*0650*/  IABS R22, R10 ;  /* 0x0000000a00167213 */ /* 0x000fe20000000000 */
[----:B------:R-:W1:Y:S01]  /*0660*/  LDC R37, c[0x0][0x23c] ;  /* 0x00008f00ff257b82 */ /* 0x000e620000000800 */
[----:B------:R-:W-:Y:S01]  /*0670*/  IABS R23, R8 ;  /* 0x0000000800177213 */ /* 0x000fe20000000000 */
[----:B------:R-:W-:Y:S01]  /*0680*/  USHF.R.U32.HI UR13, URZ, 0x4, UR12 ;  /* 0x000000043f0d7899 */ /* 0x000fe2000801160c */
[----:B------:R-:W-:Y:S01]  /*0690*/  IABS R24, R7 ;  /* 0x0000000700187213 */ /* 0x000fe20000000000 */
[----:B------:R-:W-:Y:S01]  /*06a0*/  UIADD3 UR25, UR12, 0x2000, URZ ;  /* 0x000020000c197890 */ /* 0x000fe2000fffe03f */
[----:B------:R-:W-:Y:S01]  /*06b0*/  IABS R26, R6 ;  /* 0x00000006001a7213 */ /* 0x000fe20000000000 */
[----:B------:R-:W2:Y:S01]  /*06c0*/  I2F.RP R20, R12 ;  /* 0x0000000c00147306 */ /* 0x000ea20000209400 */
[----:B------:R-:W-:Y:S01]  /*06d0*/  IABS R27, R5 ;  /* 0x00000005001b7213 */ /* 0x000fe20000000000 */
[----:B------:R-:W-:Y:S01]  /*06e0*/  USGXT.U32 UR13, UR13, 0xe ;  /* 0x0000000e0d0d789a */ /* 0x000fe20008000000 */
[----:B------:R-:W-:Y:S01]  /*06f0*/  IABS R33, R11 ;  /* 0x0000000b00217213 */ /* 0x000fe20000000000 */
[----:B------:R-:W-:Y:S01]  /*0700*/  ULDC UR24, c[0x0][0x230] ;  /* 0x00008c0000187ab9 */ /* 0x000fe20000000800 */
[----:B------:R-:W-:Y:S01]  /*0710*/  IABS R29, R4 ;  /* 0x00000004001d7213 */ /* 0x000fe20000000000 */
[----:B------:R-:W-:Y:S01]  /*0720*/  UIADD3 UR8, UP0, UR13, 0x80, URZ ;  /* 0x000000800d087890 */ /* 0x000fe2000ff1e03f */
[----:B------:R-:W-:Y:S01]  /*0730*/  IABS R31, R3 ;  /* 0x00000003001f7213 */ /* 0x000fe20000000000 */
[----:B0-----:R-:W0:Y:S01]  /*0740*/  MUFU.RCP R13, R13 ;  /* 0x0000000d000d7308 */ /* 0x001e220000001000 */
[----:B------:R-:W-:-:S02]  /*0750*/  LOP3.LUT R47, R0, 0x1c0, RZ, 0xc0, !PT ;  /* 0x000001c0002f7812 */ /* 0x000fc400078ec0ff */
[----:B------:R-:W-:Y:S02]  /*0760*/  LOP3.LUT R45, R43, 0x8, RZ, 0xfc, !PT ;  /* 0x000000082b2d7812 */ /* 0x000fe400078efcff */
[----:B------:R-:W-:-:S03]  /*0770*/  SHF.R.U32.HI R47, RZ, 0x2, R47 ;  /* 0x00000002ff2f7819 */ /* 0x000fc6000001162f */
[----:B--2---:R-:W2:Y:S01]  /*0780*/  MUFU.RCP R20, R20 ;  /* 0x0000001400147308 */ /* 0x004ea20000001000 */
[----:B-1----:R-:W-:Y:S02]  /*0790*/  IMAD R42, R42, R37, RZ ;  /* 0x000000252a2a7224 */ /* 0x002fe400078e02ff */
[----:B------:R-:W-:Y:S02]  /*07a0*/  IMAD.SHL.U32 R40, R37, 0x40, RZ ;  /* 0x0000004025287824 */ /* 0x000fe400078e00ff */
[----:B0-----:R-:W-:-:S04]  /*07b0*/  VIADD R16, R13, 0xffffffe ;  /* 0x0ffffffe0d107836 */ /* 0x001fc80000000000 */
[----:B------:R0:W1:Y:S01]  /*07c0*/  F2I.FTZ.U32.TRUNC.NTZ R17, R16 ;  /* 0x0000001000117305 */ /* 0x000062000021f000 */
[----:B--2---:R-:W-:-:S07]  /*07d0*/  VIADD R14, R20, 0xffffffe ;  /* 0x0ffffffe140e7836 */ /* 0x004fce0000000000 */
[----:B------:R2:W3:Y:S01]  /*07e0*/  F2I.FTZ.U32.TRUNC.NTZ R15, R14 ;  /* 0x0000000e000f7305 */ /* 0x0004e2000021f000 */
[----:B0-----:R-:W-:Y:S02]  /*07f0*/  IMAD.MOV.U32 R16, RZ, RZ, RZ ;  /* 0x000000ffff107224 */ /* 0x001fe400078e00ff */
[----:B-1----:R-:W-:Y:S02]  /*0800*/  IMAD.MOV R21, RZ, RZ, -R17 ;  /* 0x000000ffff157224 */ /* 0x002fe400078e0a11 */
[----:B--2---:R-:W-:Y:S02]  /*0810*/  IMAD.MOV.U32 R14, RZ, RZ, RZ ;  /* 0x000000ffff0e7224 */ /* 0x004fe400078e00ff */
[----:B------:R-:W-:-:S04]  /*0820*/  IMAD R21, R21, R2, RZ ;  /* 0x0000000215157224 */ /* 0x000fc800078e02ff */
[----:B------:R-:W-:Y:S01]  /*0830*/  IMAD.HI.U32 R13, R17, R21, R16 ;  /* 0x00000015110d7227 */ /* 0x000fe200078e0010 */
[----:B------:R-:W-:-:S03]  /*0840*/  IABS R17, R9 ;  /* 0x0000000900117213 */ /* 0x000fc60000000000 */
[----:B---3--:R-:W-:Y:S02]  /*0850*/  IMAD.MOV R25, RZ, RZ, -R15 ;  /* 0x000000ffff197224 */ /* 0x008fe400078e0a0f */
[----:B------:R-:W-:Y:S02]  /*0860*/  IMAD.MOV.U32 R21, RZ, RZ, R22 ;  /* 0x000000ffff157224 */ /* 0x000fe400078e0016 */
[----:B------:R-:W-:Y:S02]  /*0870*/  IMAD R25, R25, R12, RZ ;  /* 0x0000000c19197224 */ /* 0x000fe400078e02ff */
[----:B------:R-:W-:-:S04]  /*0880*/  IMAD.HI.U32 R16, R13, R21, RZ ;  /* 0x000000150d107227 */ /* 0x000fc800078e00ff */
[----:B------:R-:W-:-:S04]  /*0890*/  IMAD.HI.U32 R20, R15, R25, R14 ;  /* 0x000000190f147227 */ /* 0x000fc800078e000e */
[----:B------:R-:W-:Y:S02]  /*08a0*/  IMAD.MOV R15, RZ, RZ, -R16 ;  /* 0x000000ffff0f7224 */ /* 0x000fe400078e0a10 */
[----:B------:R-:W-:-:S04]  /*08b0*/  IMAD.HI.U32 R14, R13, R23, RZ ;  /* 0x000000170d0e7227 */ /* 0x000fc800078e00ff */
[----:B------:R-:W-:-:S04]  /*08c0*/  IMAD.HI.U32 R16, R13, R24, RZ ;  /* 0x000000180d107227 */ /* 0x000fc800078e00ff */
[----:B------:R-:W-:Y:S02]  /*08d0*/  IMAD.MOV.U32 R22, RZ, RZ, R17 ;  /* 0x000000ffff167224 */ /* 0x000fe400078e0011 */
[----:B------:R-:W-:Y:S02]  /*08e0*/  IMAD.MOV R14, RZ, RZ, -R14 ;  /* 0x000000ffff0e7224 */ /* 0x000fe400078e0a0e */
[----:B------:R-:W-:Y:S02]  /*08f0*/  IMAD.MOV R25, RZ, RZ, -R16 ;  /* 0x000000ffff197224 */ /* 0x000fe400078e0a10 */
[----:B------:R-:W-:Y:S02]  /*0900*/  IMAD.MOV.U32 R16, RZ, RZ, R26 ;  /* 0x000000ffff107224 */ /* 0x000fe400078e001a */
[----:B------:R-:W-:-:S04]  /*0910*/  IMAD.HI.U32 R17, R13, R22, RZ ;  /* 0x000000160d117227 */ /* 0x000fc800078e00ff */
[C---:B------:R-:W-:Y:S02]  /*0920*/  IMAD R15, R2.reuse, R15, R21 ;  /* 0x0000000f020f7224 */ /* 0x040fe400078e0215 */
[C---:B------:R-:W-:Y:S02]  /*0930*/  IMAD R21, R2.reuse, R14, R23 ;  /* 0x0000000e02157224 */ /* 0x040fe400078e0217 */
[----:B------:R-:W-:Y:S01]  /*0940*/  IMAD.HI.U32 R14, R13, R16, RZ ;  /* 0x000000100d0e7227 */ /* 0x000fe200078e00ff */
[C---:B------:R-:W-:Y:S02]  /*0950*/  ISETP.GT.U32.AND P1, PT, R2.reuse, R15, PT ;  /* 0x0000000f0200720c */ /* 0x040fe40003f24070 */
[C---:B------:R-:W-:Y:S01]  /*0960*/  ISETP.GT.U32.AND P5, PT, R2.reuse, R21, PT ;  /* 0x000000150200720c */ /* 0x040fe20003fa4070 */
[----:B------:R-:W-:Y:S02]  /*0970*/  IMAD.MOV R17, RZ, RZ, -R17 ;  /* 0x000000ffff117224 */ /* 0x000fe400078e0a11 */
[----:B------:R-:W-:-:S02]  /*0980*/  IMAD R23, R2, R25, R24 ;  /* 0x0000001902177224 */ /* 0x000fc400078e0218 */
[----:B------:R-:W-:Y:S02]  /*0990*/  IMAD.MOV R25, RZ, RZ, -R14 ;  /* 0x000000ffff197224 */ /* 0x000fe400078e0a0e */
[C---:B------:R-:W-:Y:S01]  /*09a0*/  IMAD R17, R2.reuse, R17, R22 ;  /* 0x0000001102117224 */ /* 0x040fe200078e0216 */
[----:B------:R-:W-:Y:S01]  /*09b0*/  ISETP.GT.U32.AND P6, PT, R2, R23, PT ;  /* 0x000000170200720c */ /* 0x000fe20003fc4070 */
[----:B------:R-:W-:-:S03]  /*09c0*/  IMAD.HI.U32 R14, R13, R27, RZ ;  /* 0x0000001b0d0e7227 */ /* 0x000fc600078e00ff */
[----:B------:R-:W-:Y:S01]  /*09d0*/  ISETP.GT.U32.AND P3, PT, R2, R17, PT ;  /* 0x000000110200720c */ /* 0x000fe20003f64070 */
[----:B------:R-:W-:-:S04]  /*09e0*/  IMAD.HI.U32 R20, R20, R33, RZ ;  /* 0x0000002114147227 */ /* 0x000fc800078e00ff */
[C---:B------:R-:W-:Y:S02]  /*09f0*/  IMAD R25, R2.reuse, R25, R16 ;  /* 0x0000001902197224 */ /* 0x040fe400078e0210 */
[----:B------:R-:W-:Y:S02]  /*0a00*/  IMAD.MOV R16, RZ, RZ, -R14 ;  /* 0x000000ffff107224 */ /* 0x000fe400078e0a0e */
[----:B------:R-:W-:Y:S01]  /*0a10*/  IMAD.MOV R20, RZ, RZ, -R20 ;  /* 0x000000ffff147224 */ /* 0x000fe200078e0a14 */
[----:B------:R-:W-:Y:S01]  /*0a20*/  ISETP.GT.U32.AND P4, PT, R2, R25, PT ;  /* 0x000000190200720c */ /* 0x000fe20003f84070 */
[----:B------:R-:W-:-:S04]  /*0a30*/  IMAD.HI.U32 R14, R13, R29, RZ ;  /* 0x0000001d0d0e7227 */ /* 0x000fc800078e00ff */
[----:B------:R-:W-:-:S04]  /*0a40*/  IMAD.HI.U32 R13, R13, R31, RZ ;  /* 0x0000001f0d0d7227 */ /* 0x000fc800078e00ff */
[----:B------:R-:W-:Y:S01]  /*0a50*/  IMAD R33, R12, R20, R33 ;  /* 0x000000140c217224 */ /* 0x000fe200078e0221 */
[----:B------:R-:W-:Y:S01]  /*0a60*/  LOP3.LUT R20, R43, 0x38, RZ, 0xfc, !PT ;  /* 0x000000382b147812 */ /* 0x000fe200078efcff */
[----:B------:R-:W-:Y:S02]  /*0a70*/  IMAD.MOV R13, RZ, RZ, -R13 ;  /* 0x000000ffff0d7224 */ /* 0x000fe400078e0a0d */
[----:B------:R-:W-:Y:S01]  /*0a80*/  IMAD R27, R2, R16, R27 ;  /* 0x00000010021b7224 */ /* 0x000fe200078e021b */
[----:B------:R-:W-:Y:S01]  /*0a90*/  ISETP.GT.U32.AND P0, PT, R12, R33, PT ;  /* 0x000000210c00720c */ /* 0x000fe20003f04070 */
[C---:B------:R-:W-:Y:S01]  /*0aa0*/  IMAD R31, R2.reuse, R13, R31 ;  /* 0x0000000d021f7224 */ /* 0x040fe200078e021f */
[----:B------:R-:W-:Y:S01]  /*0ab0*/  SHF.R.S32.HI R13, RZ, 0x1f, R32 ;  /* 0x0000001fff0d7819 */ /* 0x000fe20000011420 */
[----:B------:R-:W-:Y:S01]  /*0ac0*/  @!P3 IMAD.IADD R17, R17, 0x1, -R2 ;  /* 0x000000011111b824 */ /* 0x000fe200078e0a02 */
[C---:B------:R-:W-:Y:S01]  /*0ad0*/  ISETP.GT.U32.AND P2, PT, R2.reuse, R27, PT ;  /* 0x0000001b0200720c */ /* 0x040fe20003f44070 */
[----:B------:R-:W-:Y:S01]  /*0ae0*/  IMAD.MOV R14, RZ, RZ, -R14 ;  /* 0x000000ffff0e7224 */ /* 0x000fe200078e0a0e */
[C---:B------:R-:W-:Y:S01]  /*0af0*/  ISETP.GT.U32.AND P3, PT, R2.reuse, R31, PT ;  /* 0x0000001f0200720c */ /* 0x040fe20003f64070 */
[----:B------:R-:W-:Y:S01]  /*0b00*/  @!P1 IMAD.IADD R15, R15, 0x1, -R2 ;  /* 0x000000010f0f9824 */ /* 0x000fe200078e0a02 */
[----:B------:R-:W-:Y:S01]  /*0b10*/  LOP3.LUT R16, R43, 0x18, RZ, 0xfc, !PT ;  /* 0x000000182b107812 */ /* 0x000fe200078efcff */
[C---:B------:R-:W-:Y:S01]  /*0b20*/  IMAD R29, R2.reuse, R14, R29 ;  /* 0x0000000e021d7224 */ /* 0x040fe200078e021d */
[----:B------:R-:W-:Y:S01]  /*0b30*/  SHF.R.U32.HI R14, RZ, 0x5, R0 ;  /* 0x00000005ff0e7819 */ /* 0x000fe20000011600 */
[--C-:B------:R-:W-:Y:S01]  /*0b40*/  @!P5 IMAD.IADD R21, R21, 0x1, -R2.reuse ;  /* 0x000000011515d824 */ /* 0x100fe200078e0a02 */
[----:B------:R-:W-:Y:S01]  /*0b50*/  LEA.HI R32, R13, R32, RZ, 0x6 ;  /* 0x000000200d207211 */ /* 0x000fe200078f30ff */
[----:B------:R-:W-:Y:S01]  /*0b60*/  @!P6 IMAD.IADD R23, R23, 0x1, -R2 ;  /* 0x000000011717e824 */ /* 0x000fe200078e0a02 */
[C---:B------:R-:W-:Y:S01]  /*0b70*/  ISETP.GT.U32.AND P1, PT, R2.reuse, R29, PT ;  /* 0x0000001d0200720c */ /* 0x040fe20003f24070 */
[----:B------:R-:W-:Y:S01]  /*0b80*/  @!P0 IMAD.IADD R33, R33, 0x1, -R12 ;  /* 0x0000000121218824 */ /* 0x000fe200078e0a0c */
[C---:B------:R-:W-:Y:S01]  /*0b90*/  ISETP.GT.U32.AND P5, PT, R2.reuse, R21, PT ;  /* 0x000000150200720c */ /* 0x040fe20003fa4070 */
[--C-:B------:R-:W-:Y:S01]  /*0ba0*/  @!P4 IMAD.IADD R25, R25, 0x1, -R2.reuse ;  /* 0x000000011919c824 */ /* 0x100fe200078e0a02 */
[C---:B------:R-:W-:Y:S01]  /*0bb0*/  ISETP.GT.U32.AND P4, PT, R2.reuse, R17, PT ;  /* 0x000000110200720c */ /* 0x040fe20003f84070 */
[--C-:B------:R-:W-:Y:S01]  /*0bc0*/  @!P2 IMAD.IADD R27, R27, 0x1, -R2.reuse ;  /* 0x000000011b1ba824 */ /* 0x100fe200078e0a02 */
[----:B------:R-:W-:Y:S01]  /*0bd0*/  ISETP.GT.U32.AND P0, PT, R2, R23, PT ;  /* 0x000000170200720c */ /* 0x000fe20003f04070 */
[----:B------:R-:W-:Y:S01]  /*0be0*/  @!P3 IMAD.IADD R31, R31, 0x1, -R2 ;  /* 0x000000011f1fb824 */ /* 0x000fe200078e0a02 */
[----:B------:R-:W-:-:S02]  /*0bf0*/  ISETP.GT.U32.AND P2, PT, R12, R33, PT ;  /* 0x000000210c00720c */ /* 0x000fc40003f44070 */
[C---:B------:R-:W-:Y:S02]  /*0c00*/  ISETP.GT.U32.AND P3, PT, R2.reuse, R25, PT ;  /* 0x000000190200720c */ /* 0x040fe40003f64070 */
[----:B------:R-:W-:Y:S01]  /*0c10*/  ISETP.GT.U32.AND P6, PT, R2, R15, PT ;  /* 0x0000000f0200720c */ /* 0x000fe20003fc4070 */
[--C-:B------:R-:W-:Y:S01]  /*0c20*/  @!P1 IMAD.IADD R29, R29, 0x1, -R2.reuse ;  /* 0x000000011d1d9824 */ /* 0x100fe200078e0a02 */
[----:B------:R-:W-:Y:S01]  /*0c30*/  ISETP.GE.AND P1, PT, R11, RZ, PT ;  /* 0x000000ff0b00720c */ /* 0x000fe20003f26270 */
[--C-:B------:R-:W-:Y:S01]  /*0c40*/  @!P5 IMAD.IADD R21, R21, 0x1, -R2.reuse ;  /* 0x000000011515d824 */ /* 0x100fe200078e0a02 */
[----:B------:R-:W-:Y:S01]  /*0c50*/  R2UR UR26, R14 ;  /* 0x000000000e1a72ca */ /* 0x000fe200000e0000 */
[--C-:B------:R-:W-:Y:S01]  /*0c60*/  @!P4 IMAD.IADD R17, R17, 0x1, -R2.reuse ;  /* 0x000000011111c824 */ /* 0x100fe200078e0a02 */
[C---:B------:R-:W-:Y:S01]  /*0c70*/  ISETP.GT.U32.AND P4, PT, R2.reuse, R27, PT ;  /* 0x0000001b0200720c */ /* 0x040fe20003f84070 */
[----:B------:R-:W-:Y:S01]  /*0c80*/  @!P0 IMAD.IADD R23, R23, 0x1, -R2 ;  /* 0x0000000117178824 */ /* 0x000fe200078e0a02 */
[----:B------:R-:W-:Y:S01]  /*0c90*/  ISETP.GT.U32.AND P5, PT, R2, R29, PT ;  /* 0x0000001d0200720c */ /* 0x000fe20003fa4070 */
[----:B------:R-:W-:Y:S01]  /*0ca0*/  @!P2 IMAD.IADD R33, R33, 0x1, -R12 ;  /* 0x000000012121a824 */ /* 0x000fe200078e0a0c */
[----:B------:R-:W-:Y:S01]  /*0cb0*/  ISETP.NE.AND P0, PT, R18, RZ, PT ;  /* 0x000000ff1200720c */ /* 0x000fe20003f05270 */
[--C-:B------:R-:W-:Y:S01]  /*0cc0*/  @!P3 IMAD.IADD R25, R25, 0x1, -R2.reuse ;  /* 0x000000011919b824 */ /* 0x100fe200078e0a02 */
[----:B------:R-:W-:Y:S01]  /*0cd0*/  ISETP.GE.AND P2, PT, R10, RZ, PT ;  /* 0x000000ff0a00720c */ /* 0x000fe20003f46270 */
[----:B------:R-:W-:Y:S01]  /*0ce0*/  @!P6 IMAD.IADD R15, R15, 0x1, -R2 ;  /* 0x000000010f0fe824 */ /* 0x000fe200078e0a02 */
[----:B------:R-:W-:Y:S01]  /*0cf0*/  ISETP.GE.AND P3, PT, R9, RZ, PT ;  /* 0x000000ff0900720c */ /* 0x000fe20003f66270 */
[----:B------:R-:W-:Y:S01]  /*0d00*/  @!P1 IMAD.MOV R33, RZ, RZ, -R33 ;  /* 0x000000ffff219224 */ /* 0x000fe200078e0a21 */
[----:B------:R-:W-:-:S02]  /*0d10*/  ISETP.GT.U32.AND P6, PT, R2, R31, PT ;  /* 0x0000001f0200720c */ /* 0x000fc40003fc4070 */
[----:B------:R-:W-:Y:S01]  /*0d20*/  ISETP.GE.AND P1, PT, R8, RZ, PT ;  /* 0x000000ff0800720c */ /* 0x000fe20003f26270 */
[--C-:B------:R-:W-:Y:S01]  /*0d30*/  @!P4 IMAD.IADD R27, R27, 0x1, -R2.reuse ;  /* 0x000000011b1bc824 */ /* 0x100fe200078e0a02 */
[----:B------:R-:W-:Y:S01]  /*0d40*/  ISETP.GE.AND P4, PT, R6, RZ, PT ;  /* 0x000000ff0600720c */ /* 0x000fe20003f86270 */
[--C-:B------:R-:W-:Y:S01]  /*0d50*/  @!P5 IMAD.IADD R29, R29, 0x1, -R2.reuse ;  /* 0x000000011d1dd824 */ /* 0x100fe200078e0a02 */
[----:B------:R-:W-:Y:S02]  /*0d60*/  ISETP.GE.AND P5, PT, R7, RZ, PT ;  /* 0x000000ff0700720c */ /* 0x000fe40003fa6270 */
[----:B------:R-:W-:Y:S01]  /*0d70*/  @!P0 LOP3.LUT R33, RZ, R18, RZ, 0x33, !PT ;  /* 0x00000012ff218212 */ /* 0x000fe200078e33ff */
[----:B------:R-:W-:Y:S01]  /*0d80*/  @!P2 IMAD.MOV R15, RZ, RZ, -R15 ;  /* 0x000000ffff0fa224 */ /* 0x000fe200078e0a0f */
[----:B------:R-:W-:Y:S01]  /*0d90*/  ISETP.GE.AND P0, PT, R5, RZ, PT ;  /* 0x000000ff0500720c */ /* 0x000fe20003f06270 */
[----:B------:R-:W-:Y:S01]  /*0da0*/  @!P3 IMAD.MOV R17, RZ, RZ, -R17 ;  /* 0x000000ffff11b224 */ /* 0x000fe200078e0a11 */
[----:B------:R-:W-:Y:S01]  /*0db0*/  ISETP.GE.AND P2, PT, R4, RZ, PT ;  /* 0x000000ff0400720c */ /* 0x000fe20003f46270 */
[----:B------:R-:W-:Y:S01]  /*0dc0*/  @!P6 IMAD.IADD R31, R31, 0x1, -R2 ;  /* 0x000000011f1fe824 */ /* 0x000fe200078e0a02 */
[----:B------:R-:W-:Y:S01]  /*0dd0*/  ISETP.GE.AND P3, PT, R3, RZ, PT ;  /* 0x000000ff0300720c */ /* 0x000fe20003f66270 */
[----:B------:R-:W-:Y:S01]  /*0de0*/  @!P1 IMAD.MOV R21, RZ, RZ, -R21 ;  /* 0x000000ffff159224 */ /* 0x000fe200078e0a15 */
[----:B------:R-:W-:Y:S01]  /*0df0*/  ISETP.NE.AND P1, PT, R19, RZ, PT ;  /* 0x000000ff1300720c */ /* 0x000fe20003f25270 */
[----:B------:R-:W-:Y:S01]  /*0e00*/  IMAD R33, R33, UR4, RZ ;  /* 0x0000000421217c24 */ /* 0x000fe2000f8e02ff */
[----:B------:R-:W-:Y:S01]  /*0e10*/  LOP3.LUT R2, RZ, R19, RZ, 0x33, !PT ;  /* 0x00000013ff027212 */ /* 0x000fe200078e33ff */
[----:B------:R-:W-:Y:S01]  /*0e20*/  @!P5 IMAD.MOV R23, RZ, RZ, -R23 ;  /* 0x000000ffff17d224 */ /* 0x000fe200078e0a17 */
[----:B------:R-:W0:Y:S01]  /*0e30*/  LDC R18, c[0x0][0x238] ;  /* 0x00008e00ff127b82 */ /* 0x000e220000000800 */
[----:B------:R-:W-:Y:S01]  /*0e40*/  @!P4 IMAD.MOV R25, RZ, RZ, -R25 ;  /* 0x000000ffff19c224 */ /* 0x000fe200078e0a19 */
[C---:B------:R-:W-:Y:S01]  /*0e50*/  SEL R15, R2.reuse, R15, !P1 ;  /* 0x0000000f020f7207 */ /* 0x040fe20004800000 */
[----:B------:R-:W-:Y:S01]  /*0e60*/  @!P0 IMAD.MOV R27, RZ, RZ, -R27 ;  /* 0x000000ffff1b8224 */ /* 0x000fe200078e0a1b */
[C---:B------:R-:W-:Y:S01]  /*0e70*/  SEL R17, R2.reuse, R17, !P1 ;  /* 0x0000001102117207 */ /* 0x040fe20004800000 */
[----:B------:R-:W-:Y:S01]  /*0e80*/  @!P2 IMAD.MOV R29, RZ, RZ, -R29 ;  /* 0x000000ffff1da224 */ /* 0x000fe200078e0a1d */
[----:B------:R-:W-:Y:S01]  /*0e90*/  LEA R34, P0, R33, UR6, 0x1 ;  /* 0x0000000621227c11 */ /* 0x000fe2000f8008ff */
[----:B------:R-:W-:Y:S01]  /*0ea0*/  @!P3 IMAD.MOV R31, RZ, RZ, -R31 ;  /* 0x000000ffff1fb224 */ /* 0x000fe200078e0a1f */
[----:B------:R-:W-:Y:S01]  /*0eb0*/  ULDC UR4, c[0x0][0x240] ;  /* 0x0000900000047ab9 */ /* 0x000fe20000000800 */
[C---:B------:R-:W-:Y:S01]  /*0ec0*/  SEL R21, R2.reuse, R21, !P1 ;  /* 0x0000001502157207 */ /* 0x040fe20004800000 */
[----:B------:R-:W-:Y:S01]  /*0ed0*/  IMAD R15, R15, UR4, RZ ;  /* 0x000000040f0f7c24 */ /* 0x000fe2000f8e02ff */
        /* <DEDUP_REMOVED lines=8> */
[----:B------:R-:W-:Y:S01]  /*0f60*/  SEL R2, R2, R31, !P1 ;  /* 0x0000001f02027207 */ /* 0x000fe20004800000 */
[----:B------:R-:W-:Y:S01]  /*0f70*/  IMAD R27, R27, UR4, RZ ;  /* 0x000000041b1b7c24 */ /* 0x000fe2000f8e02ff */
[----:B------:R-:W-:Y:S01]  /*0f80*/  LEA.HI.X.SX32 R35, R33, UR7, 0x1, P0 ;  /* 0x0000000721237c11 */ /* 0x000fe200080f0eff */
[----:B------:R-:W-:Y:S01]  /*0f90*/  ULDC.64 UR6, c[0x0][0x218] ;  /* 0x0000860000067ab9 */ /* 0x000fe20000000a00 */
[----:B------:R-:W-:Y:S01]  /*0fa0*/  IMAD R29, R29, UR4, RZ ;  /* 0x000000041d1d7c24 */ /* 0x000fe2000f8e02ff */
[----:B------:R-:W-:Y:S01]  /*0fb0*/  LEA R14, P6, R15, UR6, 0x1 ;  /* 0x000000060f0e7c11 */ /* 0x000fe2000f8c08ff */
[----:B------:R-:W-:Y:S01]  /*0fc0*/  IMAD R2, R2, UR4, RZ ;  /* 0x0000000402027c24 */ /* 0x000fe2000f8e02ff */
[----:B------:R-:W-:Y:S01]  /*0fd0*/  LEA R22, P5, R17, UR6, 0x1 ;  /* 0x0000000611167c11 */ /* 0x000fe2000f8a08ff */
[----:B------:R-:W-:Y:S01]  /*0fe0*/  UMOV UR4, URZ ;  /* 0x0000003f00047c82 */ /* 0x000fe20008000000 */
[----:B------:R-:W-:Y:S01]  /*0ff0*/  LEA R48, P4, R21, UR6, 0x1 ;  /* 0x0000000615307c11 */ /* 0x000fe2000f8808ff */
[----:B------:R-:W-:Y:S01]  /*1000*/  UIADD3.X UR9, UR4, 0x40000040, URZ, UP0, !UPT ;  /* 0x4000004004097890 */ /* 0x000fe200087fe43f */
[----:B------:R-:W-:-:S02]  /*1010*/  LEA.HI.X.SX32 R51, R15, UR7, 0x1, P6 ;  /* 0x000000070f337c11 */ /* 0x000fc4000b0f0eff */
[----:B------:R-:W-:Y:S02]  /*1020*/  CS2R R30, SRZ ;  /* 0x00000000001e7805 */ /* 0x000fe4000001ff00 */
[----:B------:R-:W-:Y:S01]  /*1030*/  LEA R50, P3, R23, UR6, 0x1 ;  /* 0x0000000617327c11 */ /* 0x000fe2000f8608ff */
[-C--:B0-----:R-:W-:Y:S01]  /*1040*/  IMAD R20, R20, R18.reuse, RZ ;  /* 0x0000001214147224 */ /* 0x081fe200078e02ff */
[----:B------:R-:W-:Y:S01]  /*1050*/  LEA R58, P6, R2, UR6, 0x1 ;  /* 0x00000006023a7c11 */ /* 0x000fe2000f8c08ff */
[-C--:B------:R-:W-:Y:S01]  /*1060*/  IMAD R16, R16, R18.reuse, RZ ;  /* 0x0000001210107224 */ /* 0x080fe200078e02ff */
[----:B------:R-:W-:Y:S01]  /*1070*/  LEA.HI.X.SX32 R53, R17, UR7, 0x1, P5 ;  /* 0x0000000711357c11 */ /* 0x000fe2000a8f0eff */
[----:B------:R-:W-:Y:S01]  /*1080*/  IMAD R45, R45, R18, RZ ;  /* 0x000000122d2d7224 */ /* 0x000fe200078e02ff */
[----:B------:R-:W-:Y:S01]  /*1090*/  LEA.HI.X.SX32 R17, R21, UR7, 0x1, P4 ;  /* 0x0000000715117c11 */ /* 0x000fe2000a0f0eff */
[----:B------:R-:W-:Y:S01]  /*10a0*/  IMAD.SHL.U32 R13, R18, 0x40, RZ ;  /* 0x00000040120d7824 */ /* 0x000fe200078e00ff */
[----:B------:R-:W-:Y:S01]  /*10b0*/  LEA.HI.X.SX32 R21, R23, UR7, 0x1, P3 ;  /* 0x0000000717157c11 */ /* 0x000fe200098f0eff */
[----:B------:R-:W-:Y:S01]  /*10c0*/  UIADD3.64 UR16, UR8, 0x80, URZ ;  /* 0x0000008008107897 */ /* 0x000fe2000fffe03f */
[----:B------:R-:W-:Y:S01]  /*10d0*/  LEA.HI.X.SX32 R59, R2, UR7, 0x1, P6 ;  /* 0x00000007023b7c11 */ /* 0x000fe2000b0f0eff */
[----:B------:R-:W-:Y:S01]  /*10e0*/  IMAD.SHL.U32 R2, R0, 0x2, RZ ;  /* 0x0000000200027824 */ /* 0x000fe200078e00ff */
[----:B------:R-:W-:Y:S01]  /*10f0*/  LEA R52, P2, R25, UR6, 0x1 ;  /* 0x0000000619347c11 */ /* 0x000fe2000f8408ff */
[----:B------:R-:W-:Y:S01]  /*1100*/  UIADD3.64 UR20, UR8, 0x100, URZ ;  /* 0x0000010008147897 */ /* 0x000fe2000fffe03f */
[----:B------:R-:W-:-:S02]  /*1110*/  LEA R54, P1, R27, UR6, 0x1 ;  /* 0x000000061b367c11 */ /* 0x000fc4000f8208ff */
[----:B------:R-:W-:Y:S02]  /*1120*/  LEA R56, P0, R29, UR6, 0x1 ;  /* 0x000000061d387c11 */ /* 0x000fe4000f8008ff */
[C---:B------:R-:W-:Y:S02]  /*1130*/  LOP3.LUT R19, R43.reuse, 0x30, RZ, 0xfc, !PT ;  /* 0x000000302b137812 */ /* 0x040fe400078efcff */
[C---:B------:R-:W-:Y:S02]  /*1140*/  LOP3.LUT R23, R43.reuse, 0x28, RZ, 0xfc, !PT ;  /* 0x000000282b177812 */ /* 0x040fe400078efcff */
[----:B------:R-:W-:Y:S01]  /*1150*/  LOP3.LUT R15, R43, 0x20, RZ, 0xfc, !PT ;  /* 0x000000202b0f7812 */ /* 0x000fe200078efcff */
[-C--:B------:R-:W-:Y:S01]  /*1160*/  IMAD R19, R19, R18.reuse, RZ ;  /* 0x0000001213137224 */ /* 0x080fe200078e02ff */
[----:B------:R-:W-:Y:S01]  /*1170*/  LOP3.LUT R12, R43, 0x10, RZ, 0xfc, !PT ;  /* 0x000000102b0c7812 */ /* 0x000fe200078efcff */
[----:B------:R-:W-:Y:S01]  /*1180*/  IMAD R23, R23, R18, RZ ;  /* 0x0000001217177224 */ /* 0x000fe200078e02ff */
[----:B------:R-:W-:-:S02]  /*1190*/  LEA.HI.X.SX32 R33, R25, UR7, 0x1, P2 ;  /* 0x0000000719217c11 */ /* 0x000fc400090f0eff */
[----:B------:R-:W-:Y:S02]  /*11a0*/  CS2R R24, SRZ ;  /* 0x0000000000187805 */ /* 0x000fe4000001ff00 */
[----:B------:R-:W-:Y:S02]  /*11b0*/  LEA.HI.X.SX32 R49, R27, UR7, 0x1, P1 ;  /* 0x000000071b317c11 */ /* 0x000fe400088f0eff */
[----:B------:R-:W-:Y:S02]  /*11c0*/  CS2R R26, SRZ ;  /* 0x00000000001a7805 */ /* 0x000fe4000001ff00 */
[----:B------:R-:W-:Y:S02]  /*11d0*/  LEA.HI.X.SX32 R41, R29, UR7, 0x1, P0 ;  /* 0x000000071d297c11 */ /* 0x000fe400080f0eff */
[----:B------:R-:W-:Y:S01]  /*11e0*/  CS2R R28, SRZ ;  /* 0x00000000001c7805 */ /* 0x000fe2000001ff00 */
[-C--:B------:R-:W-:Y:S01]  /*11f0*/  IMAD R15, R15, R18.reuse, RZ ;  /* 0x000000120f0f7224 */ /* 0x080fe200078e02ff */
[----:B------:R-:W-:Y:S01]  /*1200*/  SHF.R.S32.HI R32, RZ, 0x6, R32 ;  /* 0x00000006ff207819 */ /* 0x000fe20000011420 */
[-C--:B------:R-:W-:Y:S01]  /*1210*/  IMAD R12, R12, R18.reuse, RZ ;  /* 0x000000120c0c7224 */ /* 0x080fe200078e02ff */
[----:B------:R-:W-:Y:S01]  /*1220*/  LOP3.LUT R47, R47, 0x3fe, R2, 0x78, !PT ;  /* 0x000003fe2f2f7812 */ /* 0x000fe200078e7802 */
[----:B------:R-:W-:-:S07]  /*1230*/  IMAD R43, R43, R18, RZ ;  /* 0x000000122b2b7224 */ /* 0x000fce00078e02ff */
.L_x_1:
[----:B------:R-:W-:Y:S01]  /*1240*/  SHF.R.U32.HI R46, RZ, 0x6, R0 ;  /* 0x00000006ff2e7819 */ /* 0x000fe20000011600 */
[----:B------:R-:W-:Y:S01]  /*1250*/  IMAD.WIDE R36, R43, 0x2, R34 ;  /* 0x000000022b247825 */ /* 0x000fe200078e0222 */
[----:B------:R-:W-:Y:S02]  /*1260*/  PRMT R57, RZ, 0x7610, R57 ;  /* 0x00007610ff397816 */ /* 0x000fe40000000039 */
[----:B------:R-:W-:-:S04]  /*1270*/  SGXT.U32 R46, R46, 0x3 ;  /* 0x000000032e2e781a */ /* 0x000fc80000000000 */
[C---:B------:R-:W-:Y:S02]  /*1280*/  ISETP.GE.AND P0, PT, R46.reuse, UR24, PT ;  /* 0x000000182e007c0c */ /* 0x040fe4000bf06270 */
[----:B------:R-:W-:-:S04]  /*1290*/  LOP3.LUT R18, R46, 0x8, RZ, 0xfc, !PT ;  /* 0x000000082e127812 */ /* 0x000fc800078efcff */
[----:B------:R-:W-:Y:S02]  /*12a0*/  ISETP.GE.AND P1, PT, R18, UR24, PT ;  /* 0x0000001812007c0c */ /* 0x000fe4000bf26270 */
[----:B------:R-:W-:Y:S02]  /*12b0*/  LOP3.LUT R18, R46, 0x10, RZ, 0xfc, !PT ;  /* 0x000000102e127812 */ /* 0x000fe400078efcff */
[----:B------:R-:W-:-:S03]  /*12c0*/  PRMT R55, RZ, 0x7610, R55 ;  /* 0x00007610ff377816 */ /* 0x000fc60000000037 */
[----:B------:R0:W2:Y:S01]  /*12d0*/  @!P0 LDG.E.U16 R57, desc[UR14][R36.64] ;  /* 0x0000000e24398981 */ /* 0x0000a2000c1e1500 */
[----:B------:R-:W-:Y:S02]  /*12e0*/  ISETP.GE.AND P0, PT, R18, UR24, PT ;  /* 0x0000001812007c0c */ /* 0x000fe4000bf06270 */
[----:B------:R-:W-:Y:S01]  /*12f0*/  LOP3.LUT R18, R46, 0x18, RZ, 0xfc, !PT ;  /* 0x000000182e127812 */ /* 0x000fe200078efcff */
[----:B------:R-:W-:Y:S01]  /*1300*/  IMAD.WIDE R38, R12, 0x2, R34 ;  /* 0x000000020c267825 */ /* 0x000fe200078e0222 */
[----:B------:R-:W-:-:S03]  /*1310*/  PRMT R60, RZ, 0x7610, R60 ;  /* 0x00007610ff3c7816 */ /* 0x000fc6000000003c */
[----:B0-----:R-:W-:Y:S01]  /*1320*/  IMAD.WIDE R36, R45, 0x2, R34 ;  /* 0x000000022d247825 */ /* 0x001fe200078e0222 */
[----:B------:R-:W-:-:S05]  /*1330*/  PRMT R44, RZ, 0x7610, R44 ;  /* 0x00007610ff2c7816 */ /* 0x000fca000000002c */
[----:B------:R-:W3:Y:S04]  /*1340*/  @!P0 LDG.E.U16 R60, desc[UR14][R38.64] ;  /* 0x0000000e263c8981 */ /* 0x000ee8000c1e1500 */
[----:B------:R0:W4:Y:S01]  /*1350*/  @!P1 LDG.E.U16 R55, desc[UR14][R36.64] ;  /* 0x0000000e24379981 */ /* 0x000122000c1e1500 */
[----:B------:R-:W-:Y:S02]  /*1360*/  ISETP.GE.AND P1, PT, R18, UR24, PT ;  /* 0x0000001812007c0c */ /* 0x000fe4000bf26270 */
[----:B------:R-:W-:-:S04]  /*1370*/  LOP3.LUT R18, R46, 0x20, RZ, 0xfc, !PT ;  /* 0x000000202e127812 */ /* 0x000fc800078efcff */
[----:B------:R-:W-:Y:S02]  /*1380*/  ISETP.GE.AND P0, PT, R18, UR24, PT ;  /* 0x0000001812007c0c */ /* 0x000fe4000bf06270 */
[----:B------:R-:W-:Y:S01]  /*1390*/  LOP3.LUT R18, R46, 0x38, RZ, 0xfc, !PT ;  /* 0x000000382e127812 */ /* 0x000fe200078efcff */
[----:B0-----:R-:W-:-:S03]  /*13a0*/  IMAD.WIDE R36, R16, 0x2, R34 ;  /* 0x0000000210247825 */ /* 0x001fc600078e0222 */
[----:B------:R-:W-:Y:S02]  /*13b0*/  ISETP.GE.AND P2, PT, R18, UR24, PT ;  /* 0x0000001812007c0c */ /* 0x000fe4000bf46270 */
[----:B------:R-:W-:Y:S01]  /*13c0*/  LOP3.LUT R18, R46, 0x28, RZ, 0xfc, !PT ;  /* 0x000000282e127812 */ /* 0x000fe200078efcff */
[----:B------:R0:W5:Y:S01]  /*13d0*/  @!P1 LDG.E.U16 R44, desc[UR14][R36.64] ;  /* 0x0000000e242c9981 */ /* 0x000162000c1e1500 */
[----:B------:R-:W-:Y:S02]  /*13e0*/  IMAD.WIDE R38, R15, 0x2, R34 ;  /* 0x000000020f267825 */ /* 0x000fe400078e0222 */
[----:B------:R-:W-:Y:S02]  /*13f0*/  ISETP.GE.AND P1, PT, R18, UR24, PT ;  /* 0x0000001812007c0c */ /* 0x000fe4000bf26270 */
[----:B------:R-:W-:Y:S02]  /*1400*/  PRMT R18, RZ, 0x7610, R18 ;  /* 0x00007610ff127816 */ /* 0x000fe40000000012 */
[----:B------:R-:W-:-:S04]  /*1410*/  LOP3.LUT R46, R46, 0x30, RZ, 0xfc, !PT ;  /* 0x000000302e2e7812 */ /* 0x000fc800078efcff */
[----:B------:R1:W5:Y:S01]  /*1420*/  @!P0 LDG.E.U16 R18, desc[UR14][R38.64] ;  /* 0x0000000e26128981 */ /* 0x000362000c1e1500 */
[----:B------:R-:W-:Y:S01]  /*1430*/  ISETP.GE.AND P0, PT, R46, UR24, PT ;  /* 0x000000182e007c0c */ /* 0x000fe2000bf06270 */
[----:B0-----:R-:W-:Y:S01]  /*1440*/  IMAD.WIDE R36, R23, 0x2, R34 ;  /* 0x0000000217247825 */ /* 0x001fe200078e0222 */
[----:B------:R-:W-:-:S06]  /*1450*/  PRMT R46, RZ, 0x7610, R46 ;  /* 0x00007610ff2e7816 */ /* 0x000fcc000000002e */
[----:B------:R0:W5:Y:S01]  /*1460*/  @!P1 LDG.E.U16 R46, desc[UR14][R36.64] ;  /* 0x0000000e242e9981 */ /* 0x000162000c1e1500 */
[----:B------:R-:W-:Y:S01]  /*1470*/  PRMT R61, RZ, 0x7610, R61 ;  /* 0x00007610ff3d7816 */ /* 0x000fe2000000003d */
[----:B-1----:R-:W-:-:S05]  /*1480*/  IMAD.WIDE R38, R19, 0x2, R34 ;  /* 0x0000000213267825 */ /* 0x002fca00078e0222 */
[----:B------:R1:W5:Y:S01]  /*1490*/  @!P0 LDG.E.U16 R61, desc[UR14][R38.64] ;  /* 0x0000000e263d8981 */ /* 0x000362000c1e1500 */
[----:B0-----:R-:W-:Y:S01]  /*14a0*/  IMAD.WIDE R36, R20, 0x2, R34 ;  /* 0x0000000214247825 */ /* 0x001fe200078e0222 */
[----:B-1----:R-:W-:-:S06]  /*14b0*/  PRMT R38, RZ, 0x7610, R38 ;  /* 0x00007610ff267816 */ /* 0x002fcc0000000026 */
[----:B------:R0:W5:Y:S01]  /*14c0*/  @!P2 LDG.E.U16 R38, desc[UR14][R36.64] ;  /* 0x0000000e2426a981 */ /* 0x000162000c1e1500 */
[----:B------:R-:W-:Y:S01]  /*14d0*/  BAR.SYNC.DEFER_BLOCKING 0x0 ;  /* 0x0000000000007b1d */ /* 0x000fe20000010000 */
[----:B------:R-:W-:-:S04]  /*14e0*/  LOP3.LUT R62, R0, 0x3f, RZ, 0xc0, !PT ;  /* 0x0000003f003e7812 */ /* 0x000fc800078ec0ff */
[----:B------:R-:W-:Y:S01]  /*14f0*/  ISETP.GE.AND P0, PT, R62, UR24, PT ;  /* 0x000000183e007c0c */ /* 0x000fe2000bf06270 */
[----:B0-----:R-:W-:Y:S02]  /*1500*/  IMAD.MOV.U32 R36, RZ, RZ, R58 ;  /* 0x000000ffff247224 */ /* 0x001fe400078e003a */
[----:B------:R-:W-:Y:S01]  /*1510*/  IMAD.MOV.U32 R37, RZ, RZ, R59 ;  /* 0x000000ffff257224 */ /* 0x000fe200078e003b */
[----:B------:R-:W-:Y:S01]  /*1520*/  PRMT R39, RZ, 0x7610, R39 ;  /* 0x00007610ff277816 */ /* 0x000fe20000000027 */
[----:B------:R-:W-:-:S08]  /*1530*/  IMAD.WIDE R58, R42, 0x2, R36 ;  /* 0x000000022a3a7825 */ /* 0x000fd000078e0224 */
[----:B------:R0:W5:Y:S02]  /*1540*/  @!P0 LDG.E.U16 R39, desc[UR14][R58.64] ;  /* 0x0000000e3a278981 */ /* 0x000164000c1e1500 */
[----:B0-----:R-:W-:Y:S02]  /*1550*/  IMAD.MOV.U32 R58, RZ, RZ, R56 ;  /* 0x000000ffff3a7224 */ /* 0x001fe400078e0038 */
[--C-:B------:R-:W-:Y:S01]  /*1560*/  IMAD.MOV.U32 R59, RZ, RZ, R41.reuse ;  /* 0x000000ffff3b7224 */ /* 0x100fe200078e0029 */
[----:B------:R-:W-:Y:S01]  /*1570*/  PRMT R41, RZ, 0x7610, R41 ;  /* 0x00007610ff297816 */ /* 0x000fe20000000029 */
[----:B------:R-:W-:Y:S02]  /*1580*/  IMAD.MOV.U32 R62, RZ, RZ, R52 ;  /* 0x000000ffff3e7224 */ /* 0x000fe400078e0034 */
[----:B------:R-:W-:Y:S01]  /*1590*/  IMAD.MOV.U32 R63, RZ, RZ, R33 ;  /* 0x000000ffff3f7224 */ /* 0x000fe200078e0021 */
[----:B--2---:R0:W-:Y:S02]  /*15a0*/  STS.U16 [R47+UR12], R57 ;  /* 0x000000392f007988 */ /* 0x0041e4000800040c */
[----:B0-----:R-:W-:-:S05]  /*15b0*/  IMAD.WIDE R56, R42, 0x2, R58 ;  /* 0x000000022a387825 */ /* 0x001fca00078e023a */
[----:B------:R0:W2:Y:S04]  /*15c0*/  @!P0 LDG.E.U16 R41, desc[UR14][R56.64] ;  /* 0x0000000e38298981 */ /* 0x0000a8000c1e1500 */
[----:B---3--:R1:W-:Y:S01]  /*15d0*/  STS.U16 [R47+UR12+0x800], R60 ;  /* 0x0008003c2f007988 */ /* 0x0083e2000800040c */
[----:B0-----:R-:W-:Y:S02]  /*15e0*/  IMAD.MOV.U32 R56, RZ, RZ, R54 ;  /* 0x000000ffff387224 */ /* 0x001fe400078e0036 */
[----:B------:R-:W-:Y:S01]  /*15f0*/  IMAD.MOV.U32 R57, RZ, RZ, R49 ;  /* 0x000000ffff397224 */ /* 0x000fe200078e0031 */
[----:B----4-:R0:W-:Y:S01]  /*1600*/  STS.U16 [R47+UR12+0x400], R55 ;  /* 0x000400372f007988 */ /* 0x0101e2000800040c */
[----:B-1----:R-:W-:-:S03]  /*1610*/  PRMT R60, RZ, 0x7610, R60 ;  /* 0x00007610ff3c7816 */ /* 0x002fc6000000003c */
[----:B-----5:R1:W-:Y:S01]  /*1620*/  STS.U16 [R47+UR12+0xc00], R44 ;  /* 0x000c002c2f007988 */ /* 0x0203e2000800040c */
[----:B0-----:R-:W-:-:S05]  /*1630*/  IMAD.WIDE R54, R42, 0x2, R56 ;  /* 0x000000022a367825 */ /* 0x001fca00078e0238 */
[----:B------:R0:W3:Y:S01]  /*1640*/  @!P0 LDG.E.U16 R60, desc[UR14][R54.64] ;  /* 0x0000000e363c8981 */ /* 0x0000e2000c1e1500 */
[----:B-1----:R-:W-:Y:S01]  /*1650*/  PRMT R44, RZ, 0x7610, R44 ;  /* 0x00007610ff2c7816 */ /* 0x002fe2000000002c */
[----:B0-----:R-:W-:Y:S02]  /*1660*/  IMAD.WIDE R54, R42, 0x2, R62 ;  /* 0x000000022a367825 */ /* 0x001fe400078e023e */
[----:B------:R0:W-:Y:S04]  /*1670*/  STS.U16 [R47+UR12+0x1000], R18 ;  /* 0x001000122f007988 */ /* 0x0001e8000800040c */
[----:B------:R1:W4:Y:S01]  /*1680*/  @!P0 LDG.E.U16 R44, desc[UR14][R54.64] ;  /* 0x0000000e362c8981 */ /* 0x000322000c1e1500 */
[----:B0-----:R-:W-:Y:S01]  /*1690*/  PRMT R18, RZ, 0x7610, R18 ;  /* 0x00007610ff127816 */ /* 0x001fe20000000012 */
[----:B-1----:R-:W-:-:S02]  /*16a0*/  IMAD.MOV.U32 R54, RZ, RZ, R50 ;  /* 0x000000ffff367224 */ /* 0x002fc400078e0032 */
[----:B------:R-:W-:Y:S02]  /*16b0*/  IMAD.MOV.U32 R55, RZ, RZ, R21 ;  /* 0x000000ffff377224 */ /* 0x000fe400078e0015 */
[----:B------:R-:W-:Y:S01]  /*16c0*/  IMAD.WIDE R64, R42, 0x2, R54 ;  /* 0x000000022a407825 */ /* 0x000fe200078e0236 */
[----:B------:R0:W-:Y:S04]  /*16d0*/  STS.U16 [R47+UR12+0x1400], R46 ;  /* 0x0014002e2f007988 */ /* 0x0001e8000800040c */
[----:B------:R1:W5:Y:S01]  /*16e0*/  @!P0 LDG.E.U16 R18, desc[UR14][R64.64] ;  /* 0x0000000e40128981 */ /* 0x000362000c1e1500 */
[----:B0-----:R-:W-:Y:S01]  /*16f0*/  PRMT R46, RZ, 0x7610, R46 ;  /* 0x00007610ff2e7816 */ /* 0x001fe2000000002e */
[----:B-1----:R-:W-:Y:S02]  /*1700*/  IMAD.MOV.U32 R64, RZ, RZ, R48 ;  /* 0x000000ffff407224 */ /* 0x002fe400078e0030 */
[----:B------:R-:W-:-:S02]  /*1710*/  IMAD.MOV.U32 R65, RZ, RZ, R17 ;  /* 0x000000ffff417224 */ /* 0x000fc400078e0011 */
[----:B------:R-:W-:-:S05]  /*1720*/  IMAD.WIDE R48, R42, 0x2, R64 ;  /* 0x000000022a307825 */ /* 0x000fca00078e0240 */
[----:B------:R0:W5:Y:S02]  /*1730*/  @!P0 LDG.E.U16 R46, desc[UR14][R48.64] ;  /* 0x0000000e302e8981 */ /* 0x000164000c1e1500 */
[--C-:B0-----:R-:W-:Y:S02]  /*1740*/  IMAD.MOV.U32 R48, RZ, RZ, R22.reuse ;  /* 0x000000ffff307224 */ /* 0x101fe400078e0016 */
[----:B------:R-:W-:Y:S01]  /*1750*/  IMAD.MOV.U32 R49, RZ, RZ, R53 ;  /* 0x000000ffff317224 */ /* 0x000fe200078e0035 */
[----:B------:R-:W-:Y:S01]  /*1760*/  PRMT R22, RZ, 0x7610, R22 ;  /* 0x00007610ff167816 */ /* 0x000fe20000000016 */
[----:B------:R-:W-:-:S05]  /*1770*/  IMAD.WIDE R52, R42, 0x2, R48 ;  /* 0x000000022a347825 */ /* 0x000fca00078e0230 */
[----:B------:R0:W5:Y:S02]  /*1780*/  @!P0 LDG.E.U16 R22, desc[UR14][R52.64] ;  /* 0x0000000e34168981 */ /* 0x000164000c1e1500 */
[--C-:B0-----:R-:W-:Y:S02]  /*1790*/  IMAD.MOV.U32 R52, RZ, RZ, R14.reuse ;  /* 0x000000ffff347224 */ /* 0x101fe400078e000e */
[----:B------:R-:W-:Y:S01]  /*17a0*/  IMAD.MOV.U32 R53, RZ, RZ, R51 ;  /* 0x000000ffff357224 */ /* 0x000fe200078e0033 */
[----:B------:R-:W-:Y:S01]  /*17b0*/  PRMT R14, RZ, 0x7610, R14 ;  /* 0x00007610ff0e7816 */ /* 0x000fe2000000000e */
[----:B------:R-:W-:-:S05]  /*17c0*/  IMAD.WIDE R50, R42, 0x2, R52 ;  /* 0x000000022a327825 */ /* 0x000fca00078e0234 */
[----:B------:R-:W5:Y:S04]  /*17d0*/  @!P0 LDG.E.U16 R14, desc[UR14][R50.64] ;  /* 0x0000000e320e8981 */ /* 0x000f68000c1e1500 */
[----:B------:R-:W-:Y:S04]  /*17e0*/  STS.U16 [R47+UR12+0x1800], R61 ;  /* 0x0018003d2f007988 */ /* 0x000fe8000800040c */
[----:B------:R-:W-:Y:S04]  /*17f0*/  STS.U16 [R47+UR12+0x1c00], R38 ;  /* 0x001c00262f007988 */ /* 0x000fe8000800040c */
[----:B------:R-:W-:Y:S01]  /*1800*/  STS.U16 [R47+UR12+0x2000], R39 ;  /* 0x002000272f007988 */ /* 0x000fe2000800040c */
[----:B------:R-:W-:-:S04]  /*1810*/  USHF.L.U32 UR4, UR26, 0x5, URZ ;  /* 0x000000051a047899 */ /* 0x000fc8000800063f */
[----:B------:R-:W-:-:S04]  /*1820*/  ULOP3.LUT UR4, UR4, 0x180, URZ, 0xc0, !UPT ;  /* 0x0000018004047892 */ /* 0x000fc8000f8ec03f */
[----:B------:R-:W-:-:S04]  /*1830*/  ULEA.HI UR4, UR25, UR4, URZ, 0x1c ;  /* 0x0000000419047291 */ /* 0x000fc8000f8fe03f */
[----:B------:R-:W-:Y:S01]  /*1840*/  ULOP3.LUT UR6, UR4, 0x3fff, URZ, 0xc0, !UPT ;  /* 0x00003fff04067892 */ /* 0x000fe2000f8ec03f */
[----:B------:R-:W-:Y:S02]  /*1850*/  UMOV UR5, 0x40000040 ;  /* 0x4000004000057882 */ /* 0x000fe40000000000 */
[----:B------:R-:W-:Y:S01]  /*1860*/  UMOV UR4, UR13 ;  /* 0x0000000d00047c82 */ /* 0x000fe20008000000 */
[----:B------:R-:W-:Y:S01]  /*1870*/  UMOV UR7, 0x40000040 ;  /* 0x4000004000077882 */ /* 0x000fe20000000000 */
[----:B------:R-:W-:Y:S01]  /*1880*/  UIADD3 UR10, UP0, UR6, 0x2, URZ ;  /* 0x00000002060a7890 */ /* 0x000fe2000ff1e03f */
[----:B--2---:R-:W-:Y:S04]  /*1890*/  STS.U16 [R47+UR12+0x2400], R41 ;  /* 0x002400292f007988 */ /* 0x004fe8000800040c */
[----:B---3--:R-:W-:Y:S04]  /*18a0*/  STS.U16 [R47+UR12+0x2800], R60 ;  /* 0x0028003c2f007988 */ /* 0x008fe8000800040c */
[----:B----4-:R-:W-:Y:S04]  /*18b0*/  STS.U16 [R47+UR12+0x2c00], R44 ;  /* 0x002c002c2f007988 */ /* 0x010fe8000800040c */
[----:B-----5:R-:W-:Y:S04]  /*18c0*/  STS.U16 [R47+UR12+0x3000], R18 ;  /* 0x003000122f007988 */ /* 0x020fe8000800040c */
[----:B------:R-:W-:Y:S04]  /*18d0*/  STS.U16 [R47+UR12+0x3400], R46 ;  /* 0x0034002e2f007988 */ /* 0x000fe8000800040c */
[----:B------:R-:W-:Y:S04]  /*18e0*/  STS.U16 [R47+UR12+0x3800], R22 ;  /* 0x003800162f007988 */ /* 0x000fe8000800040c */
[----:B------:R0:W-:Y:S01]  /*18f0*/  STS.U16 [R47+UR12+0x3c00], R14 ;  /* 0x003c000e2f007988 */ /* 0x0001e2000800040c */
[----:B------:R1:W-:Y:S06]  /*1900*/  MEMBAR.ALL.CTA ;  /* 0x0000000000007992 */ /* 0x0003ec0000008000 */
[----:B-1----:R-:W1:Y:S02]  /*1910*/  FENCE.VIEW.ASYNC.S ;  /* 0x00000000000073c6 */ /* 0x002e640000000000 */
[----:B-1----:R-:W-:Y:S06]  /*1920*/  BAR.SYNC.DEFER_BLOCKING 0x0 ;  /* 0x0000000000007b1d */ /* 0x002fec0000010000 */
[----:B------:R-:W-:-:S06]  /*1930*/  WARPGROUP.ARRIVE ;  /* 0x00000000000079c5 */ /* 0x000fcc0000000000 */
[----:B------:R-:W-:Y:S01]  /*1940*/  HGMMA.64x16x16.F32.BF16 R24, gdesc[UR4].tnspA, R24 ;  /* 0x20200000041879f0 */ /* 0x000fe20008701818 */
[----:B------:R-:W-:Y:S02]  /*1950*/  UMOV UR4, URZ ;  /* 0x0000003f00047c82 */ /* 0x000fe40008000000 */
[----:B------:R-:W-:-:S04]  /*1960*/  UIADD3.X UR11, UR4, 0x40000040, URZ, UP0, !UPT ;  /* 0x40000040040b7890 */ /* 0x000fc800087fe43f */
[----:B------:R-:W-:-:S05]  /*1970*/  UIADD3.64 UR18, UR10, 0x2, URZ ;  /* 0x000000020a127897 */ /* 0x000fca000fffe03f */
[----:B------:R-:W-:Y:S01]  /*1980*/  HGMMA.64x16x16.F32.BF16 R24, gdesc[UR8].tnspA, R24 ;  /* 0x20200000081879f0 */ /* 0x000fe20008701818 */
[----:B------:R-:W-:-:S03]  /*1990*/  UIADD3.64 UR22, UR10, 0x4, URZ ;  /* 0x000000040a167897 */ /* 0x000fc6000fffe03f */
[----:B------:R-:W-:Y:S01]  /*19a0*/  HGMMA.64x16x16.F32.BF16 R24, gdesc[UR16].tnspA, R24 ;  /* 0x20200000101879f0 */ /* 0x000fe20008701818 */
[----:B------:R-:W-:-:S05]  /*19b0*/  VIADD R32, R32, 0xffffffff ;  /* 0xffffffff20207836 */ /* 0x000fca0000000000 */
[----:B------:R-:W-:Y:S01]  /*19c0*/  ISETP.NE.U32.AND P0, PT, R32, RZ, PT ;  /* 0x000000ff2000720c */ /* 0x000fe20003f05070 */
[C---:B------:R-:W-:Y:S01]  /*19d0*/  IMAD.WIDE R50, R40.reuse, 0x2, R52 ;  /* 0x0000000228327825 */ /* 0x040fe200078e0234 */
[----:B------:R-:W-:Y:S03]  /*19e0*/  HGMMA.64x16x16.F32.BF16 R24, gdesc[UR20].tnspA, R24, gsb0 ;  /* 0x20200000141879f0 */ /* 0x000fe60008001818 */
[----:B------:R-:W-:-:S04]  /*19f0*/  IMAD.WIDE R54, R40, 0x2, R54 ;  /* 0x0000000228367825 */ /* 0x000fc800078e0236 */
[----:B0-----:R-:W-:Y:S02]  /*1a00*/  IMAD.MOV.U32 R14, RZ, RZ, R50 ;  /* 0x000000ffff0e7224 */ /* 0x001fe400078e0032 */
[----:B------:R-:W-:Y:S01]  /*1a10*/  IMAD.WIDE R52, R40, 0x2, R48 ;  /* 0x0000000228347825 */ /* 0x000fe200078e0230 */
[----:B------:R-:W-:-:S03]  /*1a20*/  UIADD3 UR24, UR24, -0x40, URZ ;  /* 0xffffffc018187890 */ /* 0x000fc6000fffe03f */
[----:B------:R-:W-:Y:S02]  /*1a30*/  IMAD.MOV.U32 R50, RZ, RZ, R54 ;  /* 0x000000ffff327224 */ /* 0x000fe400078e0036 */
[----:B------:R-:W-:Y:S02]  /*1a40*/  IMAD.MOV.U32 R21, RZ, RZ, R55 ;  /* 0x000000ffff157224 */ /* 0x000fe400078e0037 */
[----:B------:R-:W-:-:S04]  /*1a50*/  IMAD.WIDE R48, R40, 0x2, R64 ;  /* 0x0000000228307825 */ /* 0x000fc800078e0240 */
[----:B------:R-:W-:-:S04]  /*1a60*/  IMAD.WIDE R54, R40, 0x2, R56 ;  /* 0x0000000228367825 */ /* 0x000fc800078e0238 */
[----:B------:R-:W-:-:S04]  /*1a70*/  IMAD.WIDE R62, R40, 0x2, R62 ;  /* 0x00000002283e7825 */ /* 0x000fc800078e023e */
[----:B------:R-:W-:-:S04]  /*1a80*/  IMAD.WIDE R56, R40, 0x2, R58 ;  /* 0x0000000228387825 */ /* 0x000fc800078e023a */
[----:B------:R-:W-:Y:S02]  /*1a90*/  IMAD.MOV.U32 R22, RZ, RZ, R52 ;  /* 0x000000ffff167224 */ /* 0x000fe400078e0034 */
[----:B------:R-:W-:Y:S02]  /*1aa0*/  IMAD.MOV.U32 R17, RZ, RZ, R49 ;  /* 0x000000ffff117224 */ /* 0x000fe400078e0031 */
[----:B------:R-:W-:Y:S02]  /*1ab0*/  IMAD.MOV.U32 R52, RZ, RZ, R62 ;  /* 0x000000ffff347224 */ /* 0x000fe400078e003e */
[----:B------:R-:W-:Y:S02]  /*1ac0*/  IMAD.MOV.U32 R33, RZ, RZ, R63 ;  /* 0x000000ffff217224 */ /* 0x000fe400078e003f */
[----:B------:R-:W-:Y:S02]  /*1ad0*/  IMAD.MOV.U32 R49, RZ, RZ, R55 ;  /* 0x000000ffff317224 */ /* 0x000fe400078e0037 */
[----:B------:R-:W-:-:S04]  /*1ae0*/  IMAD.WIDE R58, R40, 0x2, R36 ;  /* 0x00000002283a7825 */ /* 0x000fc800078e0224 */
[----:B------:R-:W-:-:S04]  /*1af0*/  IMAD.WIDE R34, R13, 0x2, R34 ;  /* 0x000000020d227825 */ /* 0x000fc800078e0222 */
[----:B------:R-:W-:Y:S01]  /*1b00*/  IMAD.MOV.U32 R41, RZ, RZ, R57 ;  /* 0x000000ffff297224 */ /* 0x000fe200078e0039 */
[----:B------:R-:W-:Y:S02]  /*1b10*/  WARPGROUP.DEPBAR.LE gsb0, 0x0 ;  /* 0x00008000000079c5 */ /* 0x000fe40000010000 */
[----:B------:R-:W-:Y:S05]  /*1b20*/  @P0 BRA `(.L_x_1) ;  /* 0xfffffff400c40947 */ /* 0x000fea000383ffff */
[----:B------:R-:W-:Y:S02]  /*1b30*/  F2FP.BF16.F32.PACK_AB R27, R31, R27 ;  /* 0x0000001b1f1b723e */ /* 0x000fe400000010ff */
[----:B------:R-:W-:Y:S02]  /*1b40*/  F2FP.BF16.F32.PACK_AB R26, R30, R26 ;  /* 0x0000001a1e1a723e */ /* 0x000fe400000010ff */
[----:B------:R-:W-:Y:S02]  /*1b50*/  F2FP.BF16.F32.PACK_AB R25, R29, R25 ;  /* 0x000000191d19723e */ /* 0x000fe400000010ff */
[----:B------:R-:W-:-:S07]  /*1b60*/  F2FP.BF16.F32.PACK_AB R24, R28, R24 ;  /* 0x000000181c18723e */ /* 0x000fce00000010ff */
.L_x_0:
[----:B------:R-:W-:Y:S01]  /*1b70*/  SHF.R.S32.HI R14, RZ, 0x5, R0 ;  /* 0x00000005ff0e7819 */ /* 0x000fe20000011400 */
[C---:B------:R-:W-:Y:S01]  /*1b80*/  IMAD.SHL.U32 R12, R0.reuse, 0x20, RZ ;  /* 0x00000020000c7824 */ /* 0x040fe200078e00ff */
[----:B------:R-:W-:Y:S01]  /*1b90*/  BAR.SYNC.DEFER_BLOCKING 0x0 ;  /* 0x0000000000007b1d */ /* 0x000fe20000010000 */
[C---:B------:R-:W-:Y:S01]  /*1ba0*/  LOP3.LUT R13, R0.reuse, 0x180, RZ, 0xc0, !PT ;  /* 0x00000180000d7812 */ /* 0x040fe200078ec0ff */
[----:B------:R-:W-:Y:S01]  /*1bb0*/  IMAD.SHL.U32 R17, R0, 0x4, RZ ;  /* 0x0000000400117824 */ /* 0x000fe200078e00ff */
[----:B------:R-:W-:Y:S02]  /*1bc0*/  SGXT R14, R14, 0x1 ;  /* 0x000000010e0e781a */ /* 0x000fe40000000200 */
[----:B------:R-:W-:Y:S01]  /*1bd0*/  LOP3.LUT R12, R12, 0x60, RZ, 0xc0, !PT ;  /* 0x000000600c0c7812 */ /* 0x000fe200078ec0ff */
[----:B------:R-:W-:Y:S01]  /*1be0*/  ULDC.64 UR6, c[0x0][0x228] ;  /* 0x00008a0000067ab9 */ /* 0x000fe20000000a00 */
[----:B------:R-:W-:Y:S01]  /*1bf0*/  LOP3.LUT R15, R14, 0x1040, RZ, 0xc0, !PT ;  /* 0x000010400e0f7812 */ /* 0x000fe200078ec0ff */
[----:B------:R-:W-:Y:S01]  /*1c00*/  IMAD.SHL.U32 R14, R0, 0x100, RZ ;  /* 0x00000100000e7824 */ /* 0x000fe200078e00ff */
[----:B------:R-:W-:Y:S01]  /*1c10*/  ULDC UR4, c[0x0][0x244] ;  /* 0x0000910000047ab9 */ /* 0x000fe20000000800 */
[----:B------:R-:W-:Y:S01]  /*1c20*/  IMAD R12, R13, 0x4, R12 ;  /* 0x000000040d0c7824 */ /* 0x000fe200078e020c */
[----:B------:R-:W-:-:S02]  /*1c30*/  LOP3.LUT R15, R15, 0x1c, R0, 0xf8, !PT ;  /* 0x0000001c0f0f7812 */ /* 0x000fc400078ef800 */
[----:B------:R-:W-:Y:S02]  /*1c40*/  LOP3.LUT R14, R14, 0x1800, RZ, 0xc0, !PT ;  /* 0x000018000e0e7812 */ /* 0x000fe400078ec0ff */
[----:B------:R-:W-:Y:S02]  /*1c50*/  LOP3.LUT R15, R15, R12, RZ, 0x3c, !PT ;  /* 0x0000000c0f0f7212 */ /* 0x000fe400078e3cff */
[----:B------:R-:W-:Y:S02]  /*1c60*/  SHF.R.U32.HI R13, RZ, 0x2, R13 ;  /* 0x00000002ff0d7819 */ /* 0x000fe4000001160d */
[----:B------:R-:W-:Y:S02]  /*1c70*/  LOP3.LUT R15, R15, 0x80, R2, 0xf8, !PT ;  /* 0x000000800f0f7812 */ /* 0x000fe400078ef802 */
[----:B------:R-:W-:Y:S02]  /*1c80*/  LOP3.LUT R14, R14, 0x1fc, R17, 0xf8, !PT ;  /* 0x000001fc0e0e7812 */ /* 0x000fe400078ef811 */
[----:B------:R-:W-:Y:S01]  /*1c90*/  LOP3.LUT R0, R15, 0x20, RZ, 0x3c, !PT ;  /* 0x000000200f007812 */ /* 0x000fe200078e3cff */
[----:B------:R-:W-:Y:S01]  /*1ca0*/  STS [R15+UR12], R24 ;  /* 0x000000180f007988 */ /* 0x000fe2000800080c */
[----:B------:R-:W-:-:S02]  /*1cb0*/  LOP3.LUT R14, R14, R13, RZ, 0x3c, !PT ;  /* 0x0000000d0e0e7212 */ /* 0x000fc400078e3cff */
[C---:B------:R-:W-:Y:S01]  /*1cc0*/  ISETP.GE.AND P0, PT, R11.reuse, UR6, PT ;  /* 0x000000060b007c0c */ /* 0x040fe2000bf06270 */
[----:B------:R0:W-:Y:S01]  /*1cd0*/  STS [R15+UR12+0x100], R25 ;  /* 0x000100190f007988 */ /* 0x0001e2000800080c */
[----:B------:R-:W-:Y:S01]  /*1ce0*/  IMAD R11, R11, UR4, RZ ;  /* 0x000000040b0b7c24 */ /* 0x000fe2000f8e02ff */
[----:B------:R-:W-:Y:S01]  /*1cf0*/  ULDC UR6, c[0x0][0x248] ;  /* 0x0000920000067ab9 */ /* 0x000fe20000000800 */
[----:B------:R-:W-:Y:S01]  /*1d00*/  ULDC.64 UR4, c[0x0][0x220] ;  /* 0x0000880000047ab9 */ /* 0x000fe20000000a00 */
[----:B------:R-:W-:Y:S01]  /*1d10*/  STS [R0+UR12+0x800], R26 ;  /* 0x0008001a00007988 */ /* 0x000fe2000800080c */
[C---:B------:R-:W-:Y:S01]  /*1d20*/  ISETP.LT.AND P1, PT, R3.reuse, UR7, !P0 ;  /* 0x0000000703007c0c */ /* 0x040fe2000c721270 */
[----:B------:R-:W-:Y:S01]  /*1d30*/  IMAD R3, R3, UR6, RZ ;  /* 0x0000000603037c24 */ /* 0x000fe2000f8e02ff */
[----:B------:R-:W-:Y:S01]  /*1d40*/  LEA R18, P2, R11, UR4, 0x1 ;  /* 0x000000040b127c11 */ /* 0x000fe2000f8408ff */
[----:B------:R1:W-:Y:S01]  /*1d50*/  STS [R0+UR12+0x900], R27 ;  /* 0x0009001b00007988 */ /* 0x0003e2000800080c */
[----:B------:R-:W-:Y:S01]  /*1d60*/  BAR.SYNC.DEFER_BLOCKING 0x0 ;  /* 0x0000000000007b1d */ /* 0x000fe20000010000 */
[----:B------:R-:W-:Y:S01]  /*1d70*/  ISETP.LT.AND P4, PT, R4, UR7, !P0 ;  /* 0x0000000704007c0c */ /* 0x000fe2000c781270 */
[----:B0-----:R-:W-:Y:S01]  /*1d80*/  IMAD R15, R9, UR6, RZ ;  /* 0x00000006090f7c24 */ /* 0x001fe2000f8e02ff */
[----:B------:R-:W-:Y:S01]  /*1d90*/  LEA.HI.X.SX32 R20, R11, UR5, 0x1, P2 ;  /* 0x000000050b147c11 */ /* 0x000fe200090f0eff */
[----:B------:R-:W-:Y:S01]  /*1da0*/  IMAD R11, R8, UR6, RZ ;  /* 0x00000006080b7c24 */ /* 0x000fe2000f8e02ff */
[----:B------:R-:W-:Y:S01]  /*1db0*/  LEA R2, P2, R3, R18, 0x1 ;  /* 0x0000001203027211 */ /* 0x000fe200078408ff */
[----:B-1----:R-:W-:Y:S01]  /*1dc0*/  IMAD R0, R4, UR6, RZ ;  /* 0x0000000604007c24 */ /* 0x002fe2000f8e02ff */
[C---:B------:R-:W-:Y:S01]  /*1dd0*/  ISETP.LT.AND P5, PT, R5.reuse, UR7, !P0 ;  /* 0x0000000705007c0c */ /* 0x040fe2000c7a1270 */
[----:B------:R-:W-:Y:S01]  /*1de0*/  IMAD R5, R5, UR6, RZ ;  /* 0x0000000605057c24 */ /* 0x000fe2000f8e02ff */
[----:B------:R-:W-:Y:S01]  /*1df0*/  LEA.HI.X.SX32 R3, R3, R20, 0x1, P2 ;  /* 0x0000001403037211 */ /* 0x000fe200010f0eff */
[----:B------:R-:W-:Y:S01]  /*1e00*/  IMAD R16, R10, UR6, RZ ;  /* 0x000000060a107c24 */ /* 0x000fe2000f8e02ff */
[----:B------:R-:W-:-:S02]  /*1e10*/  LEA R12, P3, R0, R18, 0x1 ;  /* 0x00000012000c7211 */ /* 0x000fc400078608ff */
[----:B------:R-:W-:Y:S02]  /*1e20*/  LEA R4, P6, R5, R18, 0x1 ;  /* 0x0000001205047211 */ /* 0x000fe400078c08ff */
[-C--:B------:R-:W-:Y:S01]  /*1e30*/  LEA.HI.X.SX32 R13, R0, R20.reuse, 0x1, P3 ;  /* 0x00000014000d7211 */ /* 0x080fe200018f0eff */
[----:B------:R-:W-:Y:S01]  /*1e40*/  IMAD R0, R6, UR6, RZ ;  /* 0x0000000606007c24 */ /* 0x000fe2000f8e02ff */
[C---:B------:R-:W-:Y:S01]  /*1e50*/  ISETP.LT.AND P3, PT, R7.reuse, UR7, !P0 ;  /* 0x0000000707007c0c */ /* 0x040fe2000c761270 */
[----:B------:R-:W-:Y:S01]  /*1e60*/  IMAD R7, R7, UR6, RZ ;  /* 0x0000000607077c24 */ /* 0x000fe2000f8e02ff */
[----:B------:R-:W-:Y:S01]  /*1e70*/  LEA.HI.X.SX32 R5, R5, R20, 0x1, P6 ;  /* 0x0000001405057211 */ /* 0x000fe200030f0eff */
[----:B------:R-:W0:Y:S04]  /*1e80*/  LDS R17, [R14+UR12] ;  /* 0x0000000c0e117984 */ /* 0x000e280008000800 */
[----:B------:R-:W1:Y:S04]  /*1e90*/  LDS R19, [R14+UR12+0x200] ;  /* 0x0002000c0e137984 */ /* 0x000e680008000800 */
[----:B------:R-:W2:Y:S04]  /*1ea0*/  LDS R21, [R14+UR12+0x400] ;  /* 0x0004000c0e157984 */ /* 0x000ea80008000800 */
[----:B------:R-:W3:Y:S01]  /*1eb0*/  LDS R23, [R14+UR12+0x600] ;  /* 0x0006000c0e177984 */ /* 0x000ee20008000800 */
[----:B0-----:R-:W-:-:S03]  /*1ec0*/  PRMT R22, R17, 0x7632, R22 ;  /* 0x0000763211167816 */ /* 0x001fc60000000016 */
[----:B------:R0:W-:Y:S04]  /*1ed0*/  @P1 STG.E.U16 desc[UR14][R2.64], R17 ;  /* 0x0000001102001986 */ /* 0x0001e8000c10150e */
[----:B------:R4:W-:Y:S01]  /*1ee0*/  @P4 STG.E.U16 desc[UR14][R12.64], R22 ;  /* 0x000000160c004986 */ /* 0x0009e2000c10150e */
[----:B------:R-:W-:Y:S02]  /*1ef0*/  ISETP.LT.AND P4, PT, R6, UR7, !P0 ;  /* 0x0000000706007c0c */ /* 0x000fe4000c781270 */
[C---:B------:R-:W-:Y:S01]  /*1f00*/  LEA R6, P2, R7.reuse, R18, 0x1 ;  /* 0x0000001207067211 */ /* 0x040fe200078408ff */
[----:B-1----:R2:W-:Y:S03]  /*1f10*/  @P5 STG.E.U16 desc[UR14][R4.64], R19 ;  /* 0x0000001304005986 */ /* 0x0025e6000c10150e */
[----:B------:R-:W-:-:S02]  /*1f20*/  LEA.HI.X.SX32 R7, R7, R20, 0x1, P2 ;  /* 0x0000001407077211 */ /* 0x000fc400010f0eff */
[----:B0-----:R-:W-:Y:S02]  /*1f30*/  LEA R2, P1, R0, R18, 0x1 ;  /* 0x0000001200027211 */ /* 0x001fe400078208ff */
[----:B------:R-:W-:Y:S02]  /*1f40*/  ISETP.LT.AND P2, PT, R8, UR7, !P0 ;  /* 0x0000000708007c0c */ /* 0x000fe4000c741270 */
[----:B------:R-:W-:Y:S02]  /*1f50*/  LEA.HI.X.SX32 R3, R0, R20, 0x1, P1 ;  /* 0x0000001400037211 */ /* 0x000fe400008f0eff */
[-C--:B------:R-:W-:Y:S02]  /*1f60*/  LEA R14, P1, R15, R18.reuse, 0x1 ;  /* 0x000000120f0e7211 */ /* 0x080fe400078208ff */
[----:B----4-:R-:W-:Y:S02]  /*1f70*/  LEA R12, P6, R11, R18, 0x1 ;  /* 0x000000120b0c7211 */ /* 0x010fe400078c08ff */
[----:B------:R-:W-:-:S02]  /*1f80*/  LEA.HI.X.SX32 R15, R15, R20, 0x1, P1 ;  /* 0x000000140f0f7211 */ /* 0x000fc400008f0eff */
[----:B------:R-:W-:Y:S02]  /*1f90*/  ISETP.LT.AND P1, PT, R9, UR7, !P0 ;  /* 0x0000000709007c0c */ /* 0x000fe4000c721270 */
[----:B------:R-:W-:Y:S02]  /*1fa0*/  ISETP.LT.AND P0, PT, R10, UR7, !P0 ;  /* 0x000000070a007c0c */ /* 0x000fe4000c701270 */
[----:B------:R-:W-:Y:S02]  /*1fb0*/  PRMT R0, R19, 0x7632, R0 ;  /* 0x0000763213007816 */ /* 0x000fe40000000000 */
[----:B------:R-:W-:Y:S02]  /*1fc0*/  LEA.HI.X.SX32 R13, R11, R20, 0x1, P6 ;  /* 0x000000140b0d7211 */ /* 0x000fe400030f0eff */
[----:B--2---:R-:W-:Y:S01]  /*1fd0*/  PRMT R5, R21, 0x7632, R5 ;  /* 0x0000763215057816 */ /* 0x004fe20000000005 */
[----:B------:R0:W-:Y:S01]  /*1fe0*/  @P4 STG.E.U16 desc[UR14][R2.64], R0 ;  /* 0x0000000002004986 */ /* 0x0001e2000c10150e */
[----:B------:R-:W-:-:S03]  /*1ff0*/  LEA R8, P6, R16, R18, 0x1 ;  /* 0x0000001210087211 */ /* 0x000fc600078c08ff */
[----:B------:R0:W-:Y:S01]  /*2000*/  @P3 STG.E.U16 desc[UR14][R6.64], R21 ;  /* 0x0000001506003986 */ /* 0x0001e2000c10150e */
[----:B------:R-:W-:-:S03]  /*2010*/  LEA.HI.X.SX32 R9, R16, R20, 0x1, P6 ;  /* 0x0000001410097211 */ /* 0x000fc600030f0eff */
[----:B------:R0:W-:Y:S04]  /*2020*/  @P2 STG.E.U16 desc[UR14][R12.64], R5 ;  /* 0x000000050c002986 */ /* 0x0001e8000c10150e */
[----:B---3--:R0:W-:Y:S01]  /*2030*/  @P1 STG.E.U16 desc[UR14][R14.64], R23 ;  /* 0x000000170e001986 */ /* 0x0081e2000c10150e */
[----:B------:R-:W-:Y:S05]  /*2040*/  @!P0 EXIT ;  /* 0x000000000000894d */ /* 0x000fea0003800000 */
[----:B------:R-:W-:-:S05]  /*2050*/  PRMT R4, R23, 0x7632, R4 ;  /* 0x0000763217047816 */ /* 0x000fca0000000004 */
[----:B------:R-:W-:Y:S01]  /*2060*/  STG.E.U16 desc[UR14][R8.64], R4 ;  /* 0x0000000408007986 */ /* 0x000fe2000c10150e */
[----:B------:R-:W-:Y:S05]  /*2070*/  EXIT ;  /* 0x000000000000794d */ /* 0x000fea0003800000 */
.L_x_2:
[----:B------:R-:W-:-:S00]  /*2080*/  BRA `(.L_x_2) ;  /* 0xfffffffc00fc7947 */ /* 0x000fc0000383ffff */
[----:B------:R-:W-:-:S00]  /*2090*/  NOP ;  /* 0x0000000000007918 */ /* 0x000fc00000000000 */
        /* <DEDUP_REMOVED lines=14> */
.L_x_3:


//--------------------- .nv.shared.matmul_kernel  --------------------------
	.section	.nv.shared.matmul_kernel,"aw",@nobits
	.sectionflags	@""
	.align	16
	.zero		1024


//--------------------- .nv.shared.reserved.0     --------------------------
	.section	.nv.shared.reserved.0,"aw",@nobits
	.weak		__nv_reservedSMEM_offset_0_alias
	.size		__nv_reservedSMEM_offset_0_alias, 0, 0
	.other		__nv_reservedSMEM_offset_0_alias,@"STO_CUDA_RESERVED_SHARED STV_DEFAULT"
__nv_reservedSMEM_offset_0_alias:
	.zero		0


//--------------------- .nv.constant0.matmul_kernel --------------------------
	.section	.nv.constant0.matmul_kernel,"a",@progbits
	.sectionflags	@""
	.align	4
.nv.constant0.matmul_kernel:
	.zero		608


//--------------------- SYMBOLS --------------------------

	.type		.nv.reservedSmem.offset0,@object
	.size		.nv.reservedSmem.offset0,0x4
